	.target	sm_90a

	.elftype	@"ET_EXEC"


//--------------------- .note.nv.tkinfo           --------------------------
	.section	.note.nv.tkinfo,"",@"SHT_NOTE"
	.sectionflags	@"SHF_NOTE_NV_TKINFO"
	.tkinfo
        /*0018*/ 	.word	0x00000002
        /*0030*/ 	.string	""
        /*0030*/ 	.string	"ptxas"
        /*0030*/ 	.string	"Cuda compilation tools, release 13.0, V13.0.88"
        /*0030*/ 	.string	"Build cuda_13.0.r13.0/compiler.36424714_0"
        /*0030*/ 	.string	"-arch sm_90a -m 64 "



//--------------------- .note.nv.cuinfo           --------------------------
	.section	.note.nv.cuinfo,"",@"SHT_NOTE"
	.sectionflags	@"SHF_NOTE_NV_CUINFO"
        /*0018*/ 	.short	0x0002
        /*001a*/ 	.short	0x005a
        /*001c*/ 	.short	0x0082
	.zero		2


//--------------------- .nv.info                  --------------------------
	.section	.nv.info,"",@"SHT_CUDA_INFO"
	.align	4


	//----- nvinfo : EIATTR_REGCOUNT
	.align		4
        /*0000*/ 	.byte	0x04, 0x2f
        /*0002*/ 	.short	(.L_15 - .L_14)
	.align		4
.L_14:
        /*0004*/ 	.word	index@(_ZN7cutlass13device_kernelINS_4gemm6kernel13GemmUniversalIN4cute5tupleIJiiiiEEENS1_10collective13CollectiveMmaINS1_34MainloopSm90TmaGmmaWarpSpecializedILi7ENS5_IJNS4_1CILi2EEESB_NSA_ILi1EEEEEENS1_35KernelTmaWarpSpecializedCooperativeEEENS5_IJNSA_ILi128EEESG_NSA_ILi64EEEEEENS_6half_tENS5_IJlSC_lEEESJ_SK_NS4_8TiledMMAINS4_8MMA_AtomIJNS4_4SM904GMMA26MMA_64x128x16_F32F16F16_SSILNSO_5MajorE0ELSQ_0ELNSO_7ScaleInE1ELSR_1EEEEEENS4_6LayoutINS5_IJSB_SC_SC_EEENS5_IJSC_NSA_ILi0EEESW_EEEEENS5_IJNS4_10UnderscoreESZ_SZ_EEEEENS4_23SM90_TMA_LOAD_MULTICASTENS4_14ComposedLayoutINS4_7SwizzleILi3ELi4ELi3EEENS4_18smem_ptr_flag_bitsILi16EEENSU_INS5_IJNSA_ILi8EEESH_EEENS5_IJSH_SC_EEEEEEEvNS4_8identityES12_S1C_vS1D_EENS_8epilogue10collective6detail29Sm90TmaWarpSpecializedAdapterINS1G_15DefaultEpilogueISJ_SK_SK_NS1F_6thread17LinearCombinationISJ_Li1EffLNS1K_9ScaleType4KindE0ELNS_15FloatRoundStyleE2ESJ_EENS1_15EpilogueDefaultEEEEEvvEEEEvNT_6ParamsE)
        /*0008*/ 	.word	0x000000a8


	//----- nvinfo : EIATTR_FRAME_SIZE
	.align		4
.L_15:
        /*000c*/ 	.byte	0x04, 0x11
        /*000e*/ 	.short	(.L_17 - .L_16)
	.align		4
.L_16:
        /*0010*/ 	.word	index@(_ZN7cutlass13device_kernelINS_4gemm6kernel13GemmUniversalIN4cute5tupleIJiiiiEEENS1_10collective13CollectiveMmaINS1_34MainloopSm90TmaGmmaWarpSpecializedILi7ENS5_IJNS4_1CILi2EEESB_NSA_ILi1EEEEEENS1_35KernelTmaWarpSpecializedCooperativeEEENS5_IJNSA_ILi128EEESG_NSA_ILi64EEEEEENS_6half_tENS5_IJlSC_lEEESJ_SK_NS4_8TiledMMAINS4_8MMA_AtomIJNS4_4SM904GMMA26MMA_64x128x16_F32F16F16_SSILNSO_5MajorE0ELSQ_0ELNSO_7ScaleInE1ELSR_1EEEEEENS4_6LayoutINS5_IJSB_SC_SC_EEENS5_IJSC_NSA_ILi0EEESW_EEEEENS5_IJNS4_10UnderscoreESZ_SZ_EEEEENS4_23SM90_TMA_LOAD_MULTICASTENS4_14ComposedLayoutINS4_7SwizzleILi3ELi4ELi3EEENS4_18smem_ptr_flag_bitsILi16EEENSU_INS5_IJNSA_ILi8EEESH_EEENS5_IJSH_SC_EEEEEEEvNS4_8identityES12_S1C_vS1D_EENS_8epilogue10collective6detail29Sm90TmaWarpSpecializedAdapterINS1G_15DefaultEpilogueISJ_SK_SK_NS1F_6thread17LinearCombinationISJ_Li1EffLNS1K_9ScaleType4KindE0ELNS_15FloatRoundStyleE2ESJ_EENS1_15EpilogueDefaultEEEEEvvEEEEvNT_6ParamsE)
        /*0014*/ 	.word	0x00000000


	//----- nvinfo : EIATTR_MIN_STACK_SIZE
	.align		4
.L_17:
        /*0018*/ 	.byte	0x04, 0x12
        /*001a*/ 	.short	(.L_19 - .L_18)
	.align		4
.L_18:
        /*001c*/ 	.word	index@(_ZN7cutlass13device_kernelINS_4gemm6kernel13GemmUniversalIN4cute5tupleIJiiiiEEENS1_10collective13CollectiveMmaINS1_34MainloopSm90TmaGmmaWarpSpecializedILi7ENS5_IJNS4_1CILi2EEESB_NSA_ILi1EEEEEENS1_35KernelTmaWarpSpecializedCooperativeEEENS5_IJNSA_ILi128EEESG_NSA_ILi64EEEEEENS_6half_tENS5_IJlSC_lEEESJ_SK_NS4_8TiledMMAINS4_8MMA_AtomIJNS4_4SM904GMMA26MMA_64x128x16_F32F16F16_SSILNSO_5MajorE0ELSQ_0ELNSO_7ScaleInE1ELSR_1EEEEEENS4_6LayoutINS5_IJSB_SC_SC_EEENS5_IJSC_NSA_ILi0EEESW_EEEEENS5_IJNS4_10UnderscoreESZ_SZ_EEEEENS4_23SM90_TMA_LOAD_MULTICASTENS4_14ComposedLayoutINS4_7SwizzleILi3ELi4ELi3EEENS4_18smem_ptr_flag_bitsILi16EEENSU_INS5_IJNSA_ILi8EEESH_EEENS5_IJSH_SC_EEEEEEEvNS4_8identityES12_S1C_vS1D_EENS_8epilogue10collective6detail29Sm90TmaWarpSpecializedAdapterINS1G_15DefaultEpilogueISJ_SK_SK_NS1F_6thread17LinearCombinationISJ_Li1EffLNS1K_9ScaleType4KindE0ELNS_15FloatRoundStyleE2ESJ_EENS1_15EpilogueDefaultEEEEEvvEEEEvNT_6ParamsE)
        /*0020*/ 	.word	0x00000000
.L_19:


//--------------------- .nv.compat                --------------------------
	.section	.nv.compat,"",@"SHT_CUDA_COMPAT_INFO"
	.align	4
        /*0000*/ 	.byte	0x02, 0x09, 0x01, 0x00, 0x02, 0x02, 0x04, 0x00, 0x02, 0x05, 0x05, 0x00, 0x03, 0x07, 0x01, 0x01
        /*0010*/ 	.byte	0x02, 0x03, 0x01, 0x00, 0x02, 0x06, 0x01, 0x00, 0x04, 0x0b, 0x08, 0x00, 0x00, 0x00, 0x00, 0x00
        /*0020*/ 	.byte	0x00, 0x00, 0x00, 0x00


//--------------------- .nv.info._ZN7cutlass13device_kernelINS_4gemm6kernel13GemmUniversalIN4cute5tupleIJiiiiEEENS1_10collective13CollectiveMmaINS1_34MainloopSm90TmaGmmaWarpSpecializedILi7ENS5_IJNS4_1CILi2EEESB_NSA_ILi1EEEEEENS1_35KernelTmaWarpSpecializedCooperativeEEENS5_IJNSA_ILi128EEESG_NSA_ILi64EEEEEENS_6half_tENS5_IJlSC_lEEESJ_SK_NS4_8TiledMMAINS4_8MMA_AtomIJNS4_4SM904GMMA26MMA_64x128x16_F32F16F16_SSILNSO_5MajorE0ELSQ_0ELNSO_7ScaleInE1ELSR_1EEEEEENS4_6LayoutINS5_IJSB_SC_SC_EEENS5_IJSC_NSA_ILi0EEESW_EEEEENS5_IJNS4_10UnderscoreESZ_SZ_EEEEENS4_23SM90_TMA_LOAD_MULTICASTENS4_14ComposedLayoutINS4_7SwizzleILi3ELi4ELi3EEENS4_18smem_ptr_flag_bitsILi16EEENSU_INS5_IJNSA_ILi8EEESH_EEENS5_IJSH_SC_EEEEEEEvNS4_8identityES12_S1C_vS1D_EENS_8epilogue10collective6detail29Sm90TmaWarpSpecializedAdapterINS1G_15DefaultEpilogueISJ_SK_SK_NS1F_6thread17LinearCombinationISJ_Li1EffLNS1K_9ScaleType4KindE0ELNS_15FloatRoundStyleE2ESJ_EENS1_15EpilogueDefaultEEEEEvvEEEEvNT_6ParamsE --------------------------
	.section	.nv.info._ZN7cutlass13device_kernelINS_4gemm6kernel13GemmUniversalIN4cute5tupleIJiiiiEEENS1_10collective13CollectiveMmaINS1_34MainloopSm90TmaGmmaWarpSpecializedILi7ENS5_IJNS4_1CILi2EEESB_NSA_ILi1EEEEEENS1_35KernelTmaWarpSpecializedCooperativeEEENS5_IJNSA_ILi128EEESG_NSA_ILi64EEEEEENS_6half_tENS5_IJlSC_lEEESJ_SK_NS4_8TiledMMAINS4_8MMA_AtomIJNS4_4SM904GMMA26MMA_64x128x16_F32F16F16_SSILNSO_5MajorE0ELSQ_0ELNSO_7ScaleInE1ELSR_1EEEEEENS4_6LayoutINS5_IJSB_SC_SC_EEENS5_IJSC_NSA_ILi0EEESW_EEEEENS5_IJNS4_10UnderscoreESZ_SZ_EEEEENS4_23SM90_TMA_LOAD_MULTICASTENS4_14ComposedLayoutINS4_7SwizzleILi3ELi4ELi3EEENS4_18smem_ptr_flag_bitsILi16EEENSU_INS5_IJNSA_ILi8EEESH_EEENS5_IJSH_SC_EEEEEEEvNS4_8identityES12_S1C_vS1D_EENS_8epilogue10collective6detail29Sm90TmaWarpSpecializedAdapterINS1G_15DefaultEpilogueISJ_SK_SK_NS1F_6thread17LinearCombinationISJ_Li1EffLNS1K_9ScaleType4KindE0ELNS_15FloatRoundStyleE2ESJ_EENS1_15EpilogueDefaultEEEEEvvEEEEvNT_6ParamsE,"",@"SHT_CUDA_INFO"
	.sectionflags	@""
	.align	4


	//----- nvinfo : EIATTR_CUDA_API_VERSION
	.align		4
        /*0000*/ 	.byte	0x04, 0x37
        /*0002*/ 	.short	(.L_21 - .L_20)
.L_20:
        /*0004*/ 	.word	0x00000082


	//----- nvinfo : EIATTR_KPARAM_INFO
	.align		4
.L_21:
        /*0008*/ 	.byte	0x04, 0x17
        /*000a*/ 	.short	(.L_23 - .L_22)
.L_22:
        /*000c*/ 	.word	0x00000000
        /*0010*/ 	.short	0x0000
        /*0012*/ 	.short	0x0070
        /*0014*/ 	.byte	0x00, 0xf0, 0x01, 0x10


	//----- nvinfo : EIATTR_SPARSE_MMA_MASK
	.align		4
.L_23:
        /*0018*/ 	.byte	0x03, 0x50
        /*001a*/ 	.short	0x0000


	//----- nvinfo : EIATTR_MAXREG_COUNT
	.align		4
        /*001c*/ 	.byte	0x03, 0x1b
        /*001e*/ 	.short	0x00a8


	//----- nvinfo : EIATTR_NUM_BARRIERS
	.align		4
        /*0020*/ 	.byte	0x02, 0x4c
        /*0022*/ 	.byte	0x01
	.zero		1


	//----- nvinfo : EIATTR_EXTERNS
	.align		4
        /*0024*/ 	.byte	0x04, 0x0f
        /*0026*/ 	.short	(.L_25 - .L_24)


	//   ....[0]....
	.align		4
.L_24:
        /*0028*/ 	.word	index@(__assertfail)


	//----- nvinfo : EIATTR_MERCURY_ISA_VERSION
	.align		4
.L_25:
        /*002c*/ 	.byte	0x03, 0x5f
        /*002e*/ 	.short	0x0101


	//----- nvinfo : EIATTR_INT_WARP_WIDE_INSTR_OFFSETS
	.align		4
        /*0030*/ 	.byte	0x04, 0x31
        /*0032*/ 	.short	(.L_27 - .L_26)


	//   ....[0]....
.L_26:
        /*0034*/ 	.word	0x000004e0


	//   ....[1]....
        /*0038*/ 	.word	0x00000510


	//   ....[2]....
        /*003c*/ 	.word	0x000006b0


	//----- nvinfo : EIATTR_COOP_GROUP_MASK_REGIDS
	.align		4
.L_27:
        /*0040*/ 	.byte	0x04, 0x29
        /*0042*/ 	.short	(.L_29 - .L_28)


	//   ....[0]....
.L_28:
        /*0044*/ 	.word	0xffffffff


	//   ....[1]....
        /*0048*/ 	.word	0xffffffff


	//   ....[2]....
        /*004c*/ 	.word	0xffffffff


	//   ....[3]....
        /*0050*/ 	.word	0xffffffff


	//   ....[4]....
        /*0054*/ 	.word	0xffffffff


	//   ....[5]....
        /*0058*/ 	.word	0xffffffff


	//----- nvinfo : EIATTR_COOP_GROUP_INSTR_OFFSETS
	.align		4
.L_29:
        /*005c*/ 	.byte	0x04, 0x28
        /*005e*/ 	.short	(.L_31 - .L_30)


	//   ....[0]....
.L_30:
        /*0060*/ 	.word	0x00000060


	//   ....[1]....
        /*0064*/ 	.word	0x00000070


	//   ....[2]....
        /*0068*/ 	.word	0x00000130


	//   ....[3]....
        /*006c*/ 	.word	0x00000330


	//   ....[4]....
        /*0070*/ 	.word	0x00000860


	//   ....[5]....
        /*0074*/ 	.word	0x000014e0


	//----- nvinfo : EIATTR_REG_RECONFIG
	.align		4
.L_31:
        /*0078*/ 	.byte	0x01, 0x54
	.zero		2


	//----- nvinfo : EIATTR_SYSCALL_OFFSETS
	.align		4
        /*007c*/ 	.byte	0x04, 0x46
        /*007e*/ 	.short	(.L_33 - .L_32)


	//   ....[0]....
.L_32:
        /*0080*/ 	.word	0x000016d0


	//----- nvinfo : EIATTR_MBARRIER_INSTR_OFFSETS
	.align		4
.L_33:
        /*0084*/ 	.byte	0x04, 0x39
        /*0086*/ 	.short	(.L_35 - .L_34)


	//   ....[0]....
.L_34:
        /*0088*/ 	.word	0x00000230
        /*008c*/ 	.word	0x000000ff
        /*0090*/ 	.word	0x00000000
        /*0094*/ 	.short	0x0100
        /*0096*/ 	.byte	0x08
	.zero		1


	//   ....[1]....
        /*0098*/ 	.word	0x00000240
        /*009c*/ 	.word	0x000000ff
        /*00a0*/ 	.word	0x00000038
        /*00a4*/ 	.short	0x0100
        /*00a6*/ 	.byte	0x08
	.zero		1


	//   ....[2]....
        /*00a8*/ 	.word	0x00000250
        /*00ac*/ 	.word	0x000000ff
        /*00b0*/ 	.word	0x00000008
        /*00b4*/ 	.short	0x0100
        /*00b6*/ 	.byte	0x08
	.zero		1


	//   ....[3]....
        /*00b8*/ 	.word	0x00000260
        /*00bc*/ 	.word	0x000000ff
        /*00c0*/ 	.word	0x00000040
        /*00c4*/ 	.short	0x0100
        /*00c6*/ 	.byte	0x08
	.zero		1


	//   ....[4]....
        /*00c8*/ 	.word	0x00000270
        /*00cc*/ 	.word	0x000000ff
        /*00d0*/ 	.word	0x00000010
        /*00d4*/ 	.short	0x0100
        /*00d6*/ 	.byte	0x08
	.zero		1


	//   ....[5]....
        /*00d8*/ 	.word	0x00000280
        /*00dc*/ 	.word	0x000000ff
        /*00e0*/ 	.word	0x00000048
        /*00e4*/ 	.short	0x0100
        /*00e6*/ 	.byte	0x08
	.zero		1


	//   ....[6]....
        /*00e8*/ 	.word	0x00000290
        /*00ec*/ 	.word	0x000000ff
        /*00f0*/ 	.word	0x00000018
        /*00f4*/ 	.short	0x0100
        /*00f6*/ 	.byte	0x08
	.zero		1


	//   ....[7]....
        /*00f8*/ 	.word	0x000002a0
        /*00fc*/ 	.word	0x000000ff
        /*0100*/ 	.word	0x00000050
        /*0104*/ 	.short	0x0100
        /*0106*/ 	.byte	0x08
	.zero		1


	//   ....[8]....
        /*0108*/ 	.word	0x000002b0
        /*010c*/ 	.word	0x000000ff
        /*0110*/ 	.word	0x00000020
        /*0114*/ 	.short	0x0100
        /*0116*/ 	.byte	0x08
	.zero		1


	//   ....[9]....
        /*0118*/ 	.word	0x000002c0
        /*011c*/ 	.word	0x000000ff
        /*0120*/ 	.word	0x00000058
        /*0124*/ 	.short	0x0100
        /*0126*/ 	.byte	0x08
	.zero		1


	//   ....[10]....
        /*0128*/ 	.word	0x000002d0
        /*012c*/ 	.word	0x000000ff
        /*0130*/ 	.word	0x00000028
        /*0134*/ 	.short	0x0100
        /*0136*/ 	.byte	0x08
	.zero		1


	//   ....[11]....
        /*0138*/ 	.word	0x000002e0
        /*013c*/ 	.word	0x000000ff
        /*0140*/ 	.word	0x00000060
        /*0144*/ 	.short	0x0100
        /*0146*/ 	.byte	0x08
	.zero		1


	//   ....[12]....
        /*0148*/ 	.word	0x000002f0
        /*014c*/ 	.word	0x000000ff
        /*0150*/ 	.word	0x00000030
        /*0154*/ 	.short	0x0100
        /*0156*/ 	.byte	0x08
	.zero		1


	//   ....[13]....
        /*0158*/ 	.word	0x00000300
        /*015c*/ 	.word	0x000000ff
        /*0160*/ 	.word	0x00000068
        /*0164*/ 	.short	0x0100
        /*0166*/ 	.byte	0x08
	.zero		1


	//   ....[14]....
        /*0168*/ 	.word	0x00000740
        /*016c*/ 	.word	0x000000ff
        /*0170*/ 	.word	0x00000080
        /*0174*/ 	.short	0x0100
        /*0176*/ 	.byte	0x06
	.zero		1


	//   ....[15]....
        /*0178*/ 	.word	0x000007e0
        /*017c*/ 	.word	0x000000ff
        /*0180*/ 	.word	0x00000088
        /*0184*/ 	.short	0x0100
        /*0186*/ 	.byte	0x06
	.zero		1


	//   ....[16]....
        /*0188*/ 	.word	0x00001790
        /*018c*/ 	.word	0x00000003
        /*0190*/ 	.word	0x00000000
        /*0194*/ 	.short	0x010a
        /*0196*/ 	.byte	0x3f
	.zero		1


	//   ....[17]....
        /*0198*/ 	.word	0x000017f0
        /*019c*/ 	.word	0x00000003
        /*01a0*/ 	.word	0x00000000
        /*01a4*/ 	.short	0x010a
        /*01a6*/ 	.byte	0x3f
	.zero		1


	//   ....[18]....
        /*01a8*/ 	.word	0x00001b70
        /*01ac*/ 	.word	0x00000005
        /*01b0*/ 	.word	0x00000000
        /*01b4*/ 	.short	0x010a
        /*01b6*/ 	.byte	0x3f
	.zero		1


	//   ....[19]....
        /*01b8*/ 	.word	0x00001bb0
        /*01bc*/ 	.word	0x00000005
        /*01c0*/ 	.word	0x00000000
        /*01c4*/ 	.short	0x010a
        /*01c6*/ 	.byte	0x3f
	.zero		1


	//   ....[20]....
        /*01c8*/ 	.word	0x00001e10
        /*01cc*/ 	.word	0x00000004
        /*01d0*/ 	.word	0x00000000
        /*01d4*/ 	.short	0x0101
        /*01d6*/ 	.byte	0x3f
	.zero		1


	//   ....[21]....
        /*01d8*/ 	.word	0x00002030
        /*01dc*/ 	.word	0x00000000
        /*01e0*/ 	.word	0x00000000
        /*01e4*/ 	.short	0x0101
        /*01e6*/ 	.byte	0x3f
	.zero		1


	//   ....[22]....
        /*01e8*/ 	.word	0x00007260
        /*01ec*/ 	.word	0x00000015
        /*01f0*/ 	.word	0x00000038
        /*01f4*/ 	.short	0x010a
        /*01f6*/ 	.byte	0x3f
	.zero		1


	//   ....[23]....
        /*01f8*/ 	.word	0x00007680
        /*01fc*/ 	.word	0x00000006
        /*0200*/ 	.word	0x00000088
        /*0204*/ 	.short	0x0101
        /*0206*/ 	.byte	0x3f
	.zero		1


	//   ....[24]....
        /*0208*/ 	.word	0x00007d80
        /*020c*/ 	.word	0x00000007
        /*0210*/ 	.word	0x00000000
        /*0214*/ 	.short	0x010a
        /*0216*/ 	.byte	0x3f
	.zero		1


	//   ....[25]....
        /*0218*/ 	.word	0x00007e00
        /*021c*/ 	.word	0x00000008
        /*0220*/ 	.word	0x00000000
        /*0224*/ 	.short	0x010a
        /*0226*/ 	.byte	0x3f
	.zero		1


	//   ....[26]....
        /*0228*/ 	.word	0x00007e90
        /*022c*/ 	.word	0x00000009
        /*0230*/ 	.word	0x00000000
        /*0234*/ 	.short	0x010a
        /*0236*/ 	.byte	0x3f
	.zero		1


	//   ....[27]....
        /*0238*/ 	.word	0x00007f20
        /*023c*/ 	.word	0x00000008
        /*0240*/ 	.word	0x00000000
        /*0244*/ 	.short	0x010a
        /*0246*/ 	.byte	0x3f
	.zero		1


	//   ....[28]....
        /*0248*/ 	.word	0x00007fb0
        /*024c*/ 	.word	0x00000009
        /*0250*/ 	.word	0x00000000
        /*0254*/ 	.short	0x010a
        /*0256*/ 	.byte	0x3f
	.zero		1


	//   ....[29]....
        /*0258*/ 	.word	0x00008040
        /*025c*/ 	.word	0x00000006
        /*0260*/ 	.word	0x00000000
        /*0264*/ 	.short	0x010a
        /*0266*/ 	.byte	0x3f
	.zero		1


	//   ....[30]....
        /*0268*/ 	.word	0x000080d0
        /*026c*/ 	.word	0x00000003
        /*0270*/ 	.word	0x00000000
        /*0274*/ 	.short	0x010a
        /*0276*/ 	.byte	0x3f
	.zero		1


	//   ....[31]....
        /*0278*/ 	.word	0x00008130
        /*027c*/ 	.word	0x00000003
        /*0280*/ 	.word	0x00000000
        /*0284*/ 	.short	0x010a
        /*0286*/ 	.byte	0x3f
	.zero		1


	//   ....[32]....
        /*0288*/ 	.word	0x00008180
        /*028c*/ 	.word	0x00000005
        /*0290*/ 	.word	0x00000000
        /*0294*/ 	.short	0x010a
        /*0296*/ 	.byte	0x3f
	.zero		1


	//   ....[33]....
        /*0298*/ 	.word	0x00008250
        /*029c*/ 	.word	0x00000015
        /*02a0*/ 	.word	0x00000038
        /*02a4*/ 	.short	0x010a
        /*02a6*/ 	.byte	0x3f
	.zero		1


	//   ....[34]....
        /*02a8*/ 	.word	0x00008320
        /*02ac*/ 	.word	0x00000007
        /*02b0*/ 	.word	0x00000000
        /*02b4*/ 	.short	0x010a
        /*02b6*/ 	.byte	0x3f
	.zero		1


	//   ....[35]....
        /*02b8*/ 	.word	0x00008370
        /*02bc*/ 	.word	0x00000008
        /*02c0*/ 	.word	0x00000000
        /*02c4*/ 	.short	0x010a
        /*02c6*/ 	.byte	0x3f
	.zero		1


	//   ....[36]....
        /*02c8*/ 	.word	0x000083c0
        /*02cc*/ 	.word	0x00000009
        /*02d0*/ 	.word	0x00000000
        /*02d4*/ 	.short	0x010a
        /*02d6*/ 	.byte	0x3f
	.zero		1


	//   ....[37]....
        /*02d8*/ 	.word	0x00008410
        /*02dc*/ 	.word	0x00000008
        /*02e0*/ 	.word	0x00000000
        /*02e4*/ 	.short	0x010a
        /*02e6*/ 	.byte	0x3f
	.zero		1


	//   ....[38]....
        /*02e8*/ 	.word	0x00008460
        /*02ec*/ 	.word	0x00000009
        /*02f0*/ 	.word	0x00000000
        /*02f4*/ 	.short	0x010a
        /*02f6*/ 	.byte	0x3f
	.zero		1


	//   ....[39]....
        /*02f8*/ 	.word	0x000084b0
        /*02fc*/ 	.word	0x00000006
        /*0300*/ 	.word	0x00000000
        /*0304*/ 	.short	0x010a
        /*0306*/ 	.byte	0x3f
	.zero		1


	//----- nvinfo : EIATTR_NUM_MBARRIERS
	.align		4
.L_35:
        /*0308*/ 	.byte	0x03, 0x38
        /*030a*/ 	.short	0x0010


	//----- nvinfo : EIATTR_EXIT_INSTR_OFFSETS
	.align		4
        /*030c*/ 	.byte	0x04, 0x1c
        /*030e*/ 	.short	(.L_37 - .L_36)


	//   ....[0]....
.L_36:
        /*0310*/ 	.word	0x00000a30


	//   ....[1]....
        /*0314*/ 	.word	0x00001240


	//   ....[2]....
        /*0318*/ 	.word	0x00006920


	//   ....[3]....
        /*031c*/ 	.word	0x00006e80


	//   ....[4]....
        /*0320*/ 	.word	0x00008120


	//----- nvinfo : EIATTR_MAX_THREADS
	.align		4
.L_37:
        /*0324*/ 	.byte	0x04, 0x05
        /*0326*/ 	.short	(.L_39 - .L_38)
.L_38:
        /*0328*/ 	.word	0x00000180
        /*032c*/ 	.word	0x00000001
        /*0330*/ 	.word	0x00000001


	//----- nvinfo : EIATTR_CRS_STACK_SIZE
	.align		4
.L_39:
        /*0334*/ 	.byte	0x04, 0x1e
        /*0336*/ 	.short	(.L_41 - .L_40)
.L_40:
        /*0338*/ 	.word	0x00000000


	//----- nvinfo : EIATTR_CBANK_PARAM_SIZE
	.align		4
.L_41:
        /*033c*/ 	.byte	0x03, 0x19
        /*033e*/ 	.short	0x0470


	//----- nvinfo : EIATTR_PARAM_CBANK
	.align		4
        /*0340*/ 	.byte	0x04, 0x0a
        /*0342*/ 	.short	(.L_43 - .L_42)
	.align		4
.L_42:
        /*0344*/ 	.word	index@(.nv.constant0._ZN7cutlass13device_kernelINS_4gemm6kernel13GemmUniversalIN4cute5tupleIJiiiiEEENS1_10collective13CollectiveMmaINS1_34MainloopSm90TmaGmmaWarpSpecializedILi7ENS5_IJNS4_1CILi2EEESB_NSA_ILi1EEEEEENS1_35KernelTmaWarpSpecializedCooperativeEEENS5_IJNSA_ILi128EEESG_NSA_ILi64EEEEEENS_6half_tENS5_IJlSC_lEEESJ_SK_NS4_8TiledMMAINS4_8MMA_AtomIJNS4_4SM904GMMA26MMA_64x128x16_F32F16F16_SSILNSO_5MajorE0ELSQ_0ELNSO_7ScaleInE1ELSR_1EEEEEENS4_6LayoutINS5_IJSB_SC_SC_EEENS5_IJSC_NSA_ILi0EEESW_EEEEENS5_IJNS4_10UnderscoreESZ_SZ_EEEEENS4_23SM90_TMA_LOAD_MULTICASTENS4_14ComposedLayoutINS4_7SwizzleILi3ELi4ELi3EEENS4_18smem_ptr_flag_bitsILi16EEENSU_INS5_IJNSA_ILi8EEESH_EEENS5_IJSH_SC_EEEEEEEvNS4_8identityES12_S1C_vS1D_EENS_8epilogue10collective6detail29Sm90TmaWarpSpecializedAdapterINS1G_15DefaultEpilogueISJ_SK_SK_NS1F_6thread17LinearCombinationISJ_Li1EffLNS1K_9ScaleType4KindE0ELNS_15FloatRoundStyleE2ESJ_EENS1_15EpilogueDefaultEEEEEvvEEEEvNT_6ParamsE)
        /*0348*/ 	.short	0x0210
        /*034a*/ 	.short	0x0470


	//----- nvinfo : EIATTR_SW_WAR
	.align		4
.L_43:
        /*034c*/ 	.byte	0x04, 0x36
        /*034e*/ 	.short	(.L_45 - .L_44)
.L_44:
        /*0350*/ 	.word	0x00000008
.L_45:


//--------------------- .nv.callgraph             --------------------------
	.section	.nv.callgraph,"",@"SHT_CUDA_CALLGRAPH"
	.align	4
	.sectionentsize	8
	.align		4
        /*0000*/ 	.word	0x00000000
	.align		4
        /*0004*/ 	.word	0xffffffff
	.align		4
        /*0008*/ 	.word	index@(_ZN7cutlass13device_kernelINS_4gemm6kernel13GemmUniversalIN4cute5tupleIJiiiiEEENS1_10collective13CollectiveMmaINS1_34MainloopSm90TmaGmmaWarpSpecializedILi7ENS5_IJNS4_1CILi2EEESB_NSA_ILi1EEEEEENS1_35KernelTmaWarpSpecializedCooperativeEEENS5_IJNSA_ILi128EEESG_NSA_ILi64EEEEEENS_6half_tENS5_IJlSC_lEEESJ_SK_NS4_8TiledMMAINS4_8MMA_AtomIJNS4_4SM904GMMA26MMA_64x128x16_F32F16F16_SSILNSO_5MajorE0ELSQ_0ELNSO_7ScaleInE1ELSR_1EEEEEENS4_6LayoutINS5_IJSB_SC_SC_EEENS5_IJSC_NSA_ILi0EEESW_EEEEENS5_IJNS4_10UnderscoreESZ_SZ_EEEEENS4_23SM90_TMA_LOAD_MULTICASTENS4_14ComposedLayoutINS4_7SwizzleILi3ELi4ELi3EEENS4_18smem_ptr_flag_bitsILi16EEENSU_INS5_IJNSA_ILi8EEESH_EEENS5_IJSH_SC_EEEEEEEvNS4_8identityES12_S1C_vS1D_EENS_8epilogue10collective6detail29Sm90TmaWarpSpecializedAdapterINS1G_15DefaultEpilogueISJ_SK_SK_NS1F_6thread17LinearCombinationISJ_Li1EffLNS1K_9ScaleType4KindE0ELNS_15FloatRoundStyleE2ESJ_EENS1_15EpilogueDefaultEEEEEvvEEEEvNT_6ParamsE)
	.align		4
        /*000c*/ 	.word	index@(__assertfail)
	.align		4
        /*0010*/ 	.word	0x00000000
	.align		4
        /*0014*/ 	.word	0xfffffffe
	.align		4
        /*0018*/ 	.word	0x00000000
	.align		4
        /*001c*/ 	.word	0xfffffffd
	.align		4
        /*0020*/ 	.word	0x00000000
	.align		4
        /*0024*/ 	.word	0xfffffffc


//--------------------- .nv.constant4             --------------------------
	.section	.nv.constant4,"a",@progbits
	.align	8
	.align		8
.nv.constant4:
        /*0000*/ 	.dword	__assertfail
	.align		8
        /*0008*/ 	.dword	__unnamed_1
	.align		8
        /*0010*/ 	.dword	_ZN40_INTERNAL_12a00f6f_4_k_cu_c1cdab35_380624cuda3std3__45__cpo5beginE
	.align		8
        /*0018*/ 	.dword	_ZN40_INTERNAL_12a00f6f_4_k_cu_c1cdab35_380624cuda3std3__45__cpo3endE
	.align		8
        /*0020*/ 	.dword	_ZN40_INTERNAL_12a00f6f_4_k_cu_c1cdab35_380624cuda3std3__45__cpo6cbeginE
	.align		8
        /*0028*/ 	.dword	_ZN40_INTERNAL_12a00f6f_4_k_cu_c1cdab35_380624cuda3std3__45__cpo4cendE
	.align		8
        /*0030*/ 	.dword	_ZN40_INTERNAL_12a00f6f_4_k_cu_c1cdab35_380624cuda3std3__442_GLOBAL__N__12a00f6f_4_k_cu_c1cdab35_380626ignoreE
	.align		8
        /*0038*/ 	.dword	_ZN40_INTERNAL_12a00f6f_4_k_cu_c1cdab35_380624cuda3std3__419piecewise_constructE
	.align		8
        /*0040*/ 	.dword	_ZN40_INTERNAL_12a00f6f_4_k_cu_c1cdab35_380624cuda3std3__48in_placeE
	.align		8
        /*0048*/ 	.dword	_ZN40_INTERNAL_12a00f6f_4_k_cu_c1cdab35_380624cuda3std6ranges3__45__cpo4swapE
	.align		8
        /*0050*/ 	.dword	_ZN40_INTERNAL_12a00f6f_4_k_cu_c1cdab35_380624cuda3std6ranges3__45__cpo9iter_moveE
	.align		8
        /*0058*/ 	.dword	_ZN40_INTERNAL_12a00f6f_4_k_cu_c1cdab35_380624cute7productE
	.align		8
        /*0060*/ 	.dword	_ZN40_INTERNAL_12a00f6f_4_k_cu_c1cdab35_380624cute1_E
	.align		8
        /*0068*/ 	.dword	$str$22
	.align		8
        /*0070*/ 	.dword	$str$23


//--------------------- .text._ZN7cutlass13device_kernelINS_4gemm6kernel13GemmUniversalIN4cute5tupleIJiiiiEEENS1_10collective13CollectiveMmaINS1_34MainloopSm90TmaGmmaWarpSpecializedILi7ENS5_IJNS4_1CILi2EEESB_NSA_ILi1EEEEEENS1_35KernelTmaWarpSpecializedCooperativeEEENS5_IJNSA_ILi128EEESG_NSA_ILi64EEEEEENS_6half_tENS5_IJlSC_lEEESJ_SK_NS4_8TiledMMAINS4_8MMA_AtomIJNS4_4SM904GMMA26MMA_64x128x16_F32F16F16_SSILNSO_5MajorE0ELSQ_0ELNSO_7ScaleInE1ELSR_1EEEEEENS4_6LayoutINS5_IJSB_SC_SC_EEENS5_IJSC_NSA_ILi0EEESW_EEEEENS5_IJNS4_10UnderscoreESZ_SZ_EEEEENS4_23SM90_TMA_LOAD_MULTICASTENS4_14ComposedLayoutINS4_7SwizzleILi3ELi4ELi3EEENS4_18smem_ptr_flag_bitsILi16EEENSU_INS5_IJNSA_ILi8EEESH_EEENS5_IJSH_SC_EEEEEEEvNS4_8identityES12_S1C_vS1D_EENS_8epilogue10collective6detail29Sm90TmaWarpSpecializedAdapterINS1G_15DefaultEpilogueISJ_SK_SK_NS1F_6thread17LinearCombinationISJ_Li1EffLNS1K_9ScaleType4KindE0ELNS_15FloatRoundStyleE2ESJ_EENS1_15EpilogueDefaultEEEEEvvEEEEvNT_6ParamsE --------------------------
	.section	.text._ZN7cutlass13device_kernelINS_4gemm6kernel13GemmUniversalIN4cute5tupleIJiiiiEEENS1_10collective13CollectiveMmaINS1_34MainloopSm90TmaGmmaWarpSpecializedILi7ENS5_IJNS4_1CILi2EEESB_NSA_ILi1EEEEEENS1_35KernelTmaWarpSpecializedCooperativeEEENS5_IJNSA_ILi128EEESG_NSA_ILi64EEEEEENS_6half_tENS5_IJlSC_lEEESJ_SK_NS4_8TiledMMAINS4_8MMA_AtomIJNS4_4SM904GMMA26MMA_64x128x16_F32F16F16_SSILNSO_5MajorE0ELSQ_0ELNSO_7ScaleInE1ELSR_1EEEEEENS4_6LayoutINS5_IJSB_SC_SC_EEENS5_IJSC_NSA_ILi0EEESW_EEEEENS5_IJNS4_10UnderscoreESZ_SZ_EEEEENS4_23SM90_TMA_LOAD_MULTICASTENS4_14ComposedLayoutINS4_7SwizzleILi3ELi4ELi3EEENS4_18smem_ptr_flag_bitsILi16EEENSU_INS5_IJNSA_ILi8EEESH_EEENS5_IJSH_SC_EEEEEEEvNS4_8identityES12_S1C_vS1D_EENS_8epilogue10collective6detail29Sm90TmaWarpSpecializedAdapterINS1G_15DefaultEpilogueISJ_SK_SK_NS1F_6thread17LinearCombinationISJ_Li1EffLNS1K_9ScaleType4KindE0ELNS_15FloatRoundStyleE2ESJ_EENS1_15EpilogueDefaultEEEEEvvEEEEvNT_6ParamsE,"ax",@progbits
	.align	128
.text._ZN7cutlass13device_kernelINS_4gemm6kernel13GemmUniversalIN4cute5tupleIJiiiiEEENS1_10collective13CollectiveMmaINS1_34MainloopSm90TmaGmmaWarpSpecializedILi7ENS5_IJNS4_1CILi2EEESB_NSA_ILi1EEEEEENS1_35KernelTmaWarpSpecializedCooperativeEEENS5_IJNSA_ILi128EEESG_NSA_ILi64EEEEEENS_6half_tENS5_IJlSC_lEEESJ_SK_NS4_8TiledMMAINS4_8MMA_AtomIJNS4_4SM904GMMA26MMA_64x128x16_F32F16F16_SSILNSO_5MajorE0ELSQ_0ELNSO_7ScaleInE1ELSR_1EEEEEENS4_6LayoutINS5_IJSB_SC_SC_EEENS5_IJSC_NSA_ILi0EEESW_EEEEENS5_IJNS4_10UnderscoreESZ_SZ_EEEEENS4_23SM90_TMA_LOAD_MULTICASTENS4_14ComposedLayoutINS4_7SwizzleILi3ELi4ELi3EEENS4_18smem_ptr_flag_bitsILi16EEENSU_INS5_IJNSA_ILi8EEESH_EEENS5_IJSH_SC_EEEEEEEvNS4_8identityES12_S1C_vS1D_EENS_8epilogue10collective6detail29Sm90TmaWarpSpecializedAdapterINS1G_15DefaultEpilogueISJ_SK_SK_NS1F_6thread17LinearCombinationISJ_Li1EffLNS1K_9ScaleType4KindE0ELNS_15FloatRoundStyleE2ESJ_EENS1_15EpilogueDefaultEEEEEvvEEEEvNT_6ParamsE:
        .type           _ZN7cutlass13device_kernelINS_4gemm6kernel13GemmUniversalIN4cute5tupleIJiiiiEEENS1_10collective13CollectiveMmaINS1_34MainloopSm90TmaGmmaWarpSpecializedILi7ENS5_IJNS4_1CILi2EEESB_NSA_ILi1EEEEEENS1_35KernelTmaWarpSpecializedCooperativeEEENS5_IJNSA_ILi128EEESG_NSA_ILi64EEEEEENS_6half_tENS5_IJlSC_lEEESJ_SK_NS4_8TiledMMAINS4_8MMA_AtomIJNS4_4SM904GMMA26MMA_64x128x16_F32F16F16_SSILNSO_5MajorE0ELSQ_0ELNSO_7ScaleInE1ELSR_1EEEEEENS4_6LayoutINS5_IJSB_SC_SC_EEENS5_IJSC_NSA_ILi0EEESW_EEEEENS5_IJNS4_10UnderscoreESZ_SZ_EEEEENS4_23SM90_TMA_LOAD_MULTICASTENS4_14ComposedLayoutINS4_7SwizzleILi3ELi4ELi3EEENS4_18smem_ptr_flag_bitsILi16EEENSU_INS5_IJNSA_ILi8EEESH_EEENS5_IJSH_SC_EEEEEEEvNS4_8identityES12_S1C_vS1D_EENS_8epilogue10collective6detail29Sm90TmaWarpSpecializedAdapterINS1G_15DefaultEpilogueISJ_SK_SK_NS1F_6thread17LinearCombinationISJ_Li1EffLNS1K_9ScaleType4KindE0ELNS_15FloatRoundStyleE2ESJ_EENS1_15EpilogueDefaultEEEEEvvEEEEvNT_6ParamsE,@function
        .size           _ZN7cutlass13device_kernelINS_4gemm6kernel13GemmUniversalIN4cute5tupleIJiiiiEEENS1_10collective13CollectiveMmaINS1_34MainloopSm90TmaGmmaWarpSpecializedILi7ENS5_IJNS4_1CILi2EEESB_NSA_ILi1EEEEEENS1_35KernelTmaWarpSpecializedCooperativeEEENS5_IJNSA_ILi128EEESG_NSA_ILi64EEEEEENS_6half_tENS5_IJlSC_lEEESJ_SK_NS4_8TiledMMAINS4_8MMA_AtomIJNS4_4SM904GMMA26MMA_64x128x16_F32F16F16_SSILNSO_5MajorE0ELSQ_0ELNSO_7ScaleInE1ELSR_1EEEEEENS4_6LayoutINS5_IJSB_SC_SC_EEENS5_IJSC_NSA_ILi0EEESW_EEEEENS5_IJNS4_10UnderscoreESZ_SZ_EEEEENS4_23SM90_TMA_LOAD_MULTICASTENS4_14ComposedLayoutINS4_7SwizzleILi3ELi4ELi3EEENS4_18smem_ptr_flag_bitsILi16EEENSU_INS5_IJNSA_ILi8EEESH_EEENS5_IJSH_SC_EEEEEEEvNS4_8identityES12_S1C_vS1D_EENS_8epilogue10collective6detail29Sm90TmaWarpSpecializedAdapterINS1G_15DefaultEpilogueISJ_SK_SK_NS1F_6thread17LinearCombinationISJ_Li1EffLNS1K_9ScaleType4KindE0ELNS_15FloatRoundStyleE2ESJ_EENS1_15EpilogueDefaultEEEEEvvEEEEvNT_6ParamsE,(.L_x_205 - _ZN7cutlass13device_kernelINS_4gemm6kernel13GemmUniversalIN4cute5tupleIJiiiiEEENS1_10collective13CollectiveMmaINS1_34MainloopSm90TmaGmmaWarpSpecializedILi7ENS5_IJNS4_1CILi2EEESB_NSA_ILi1EEEEEENS1_35KernelTmaWarpSpecializedCooperativeEEENS5_IJNSA_ILi128EEESG_NSA_ILi64EEEEEENS_6half_tENS5_IJlSC_lEEESJ_SK_NS4_8TiledMMAINS4_8MMA_AtomIJNS4_4SM904GMMA26MMA_64x128x16_F32F16F16_SSILNSO_5MajorE0ELSQ_0ELNSO_7ScaleInE1ELSR_1EEEEEENS4_6LayoutINS5_IJSB_SC_SC_EEENS5_IJSC_NSA_ILi0EEESW_EEEEENS5_IJNS4_10UnderscoreESZ_SZ_EEEEENS4_23SM90_TMA_LOAD_MULTICASTENS4_14ComposedLayoutINS4_7SwizzleILi3ELi4ELi3EEENS4_18smem_ptr_flag_bitsILi16EEENSU_INS5_IJNSA_ILi8EEESH_EEENS5_IJSH_SC_EEEEEEEvNS4_8identityES12_S1C_vS1D_EENS_8epilogue10collective6detail29Sm90TmaWarpSpecializedAdapterINS1G_15DefaultEpilogueISJ_SK_SK_NS1F_6thread17LinearCombinationISJ_Li1EffLNS1K_9ScaleType4KindE0ELNS_15FloatRoundStyleE2ESJ_EENS1_15EpilogueDefaultEEEEEvvEEEEvNT_6ParamsE)
        .other          _ZN7cutlass13device_kernelINS_4gemm6kernel13GemmUniversalIN4cute5tupleIJiiiiEEENS1_10collective13CollectiveMmaINS1_34MainloopSm90TmaGmmaWarpSpecializedILi7ENS5_IJNS4_1CILi2EEESB_NSA_ILi1EEEEEENS1_35KernelTmaWarpSpecializedCooperativeEEENS5_IJNSA_ILi128EEESG_NSA_ILi64EEEEEENS_6half_tENS5_IJlSC_lEEESJ_SK_NS4_8TiledMMAINS4_8MMA_AtomIJNS4_4SM904GMMA26MMA_64x128x16_F32F16F16_SSILNSO_5MajorE0ELSQ_0ELNSO_7ScaleInE1ELSR_1EEEEEENS4_6LayoutINS5_IJSB_SC_SC_EEENS5_IJSC_NSA_ILi0EEESW_EEEEENS5_IJNS4_10UnderscoreESZ_SZ_EEEEENS4_23SM90_TMA_LOAD_MULTICASTENS4_14ComposedLayoutINS4_7SwizzleILi3ELi4ELi3EEENS4_18smem_ptr_flag_bitsILi16EEENSU_INS5_IJNSA_ILi8EEESH_EEENS5_IJSH_SC_EEEEEEEvNS4_8identityES12_S1C_vS1D_EENS_8epilogue10collective6detail29Sm90TmaWarpSpecializedAdapterINS1G_15DefaultEpilogueISJ_SK_SK_NS1F_6thread17LinearCombinationISJ_Li1EffLNS1K_9ScaleType4KindE0ELNS_15FloatRoundStyleE2ESJ_EENS1_15EpilogueDefaultEEEEEvvEEEEvNT_6ParamsE,@"STO_CUDA_ENTRY STV_DEFAULT"
_ZN7cutlass13device_kernelINS_4gemm6kernel13GemmUniversalIN4cute5tupleIJiiiiEEENS1_10collective13CollectiveMmaINS1_34MainloopSm90TmaGmmaWarpSpecializedILi7ENS5_IJNS4_1CILi2EEESB_NSA_ILi1EEEEEENS1_35KernelTmaWarpSpecializedCooperativeEEENS5_IJNSA_ILi128EEESG_NSA_ILi64EEEEEENS_6half_tENS5_IJlSC_lEEESJ_SK_NS4_8TiledMMAINS4_8MMA_AtomIJNS4_4SM904GMMA26MMA_64x128x16_F32F16F16_SSILNSO_5MajorE0ELSQ_0ELNSO_7ScaleInE1ELSR_1EEEEEENS4_6LayoutINS5_IJSB_SC_SC_EEENS5_IJSC_NSA_ILi0EEESW_EEEEENS5_IJNS4_10UnderscoreESZ_SZ_EEEEENS4_23SM90_TMA_LOAD_MULTICASTENS4_14ComposedLayoutINS4_7SwizzleILi3ELi4ELi3EEENS4_18smem_ptr_flag_bitsILi16EEENSU_INS5_IJNSA_ILi8EEESH_EEENS5_IJSH_SC_EEEEEEEvNS4_8identityES12_S1C_vS1D_EENS_8epilogue10collective6detail29Sm90TmaWarpSpecializedAdapterINS1G_15DefaultEpilogueISJ_SK_SK_NS1F_6thread17LinearCombinationISJ_Li1EffLNS1K_9ScaleType4KindE0ELNS_15FloatRoundStyleE2ESJ_EENS1_15EpilogueDefaultEEEEEvvEEEEvNT_6ParamsE:
[----:B------:R-:W0:Y:S01]  /*0000*/  LDC R1, c[0x0][0x28] ;  /* 0x00000a00ff017b82 */ /* 0x000e220000000800 */
[----:B------:R-:W1:Y:S01]  /*0010*/  S2R R95, SR_TID.X ;  /* 0x00000000005f7919 */ /* 0x000e620000002100 */
[----:B------:R-:W-:Y:S01]  /*0020*/  ELECT P0, URZ, PT ;  /* 0x00000000003f782f */ /* 0x000fe20003800000 */
[----:B------:R-:W-:Y:S01]  /*0030*/  BSSY B0, `(.L_x_0) ;  /* 0x000000f000007945 */ /* 0x000fe20003800000 */
[--C-:B-1----:R-:W-:Y:S02]  /*0040*/  SHF.R.U32.HI R0, RZ, 0x5, R95.reuse ;  /* 0x00000005ff007819 */ /* 0x102fe4000001165f */
[----:B------:R-:W-:-:S03]  /*0050*/  SHF.R.U32.HI R7, RZ, 0x7, R95 ;  /* 0x00000007ff077819 */ /* 0x000fc6000001165f */
[----:B------:R-:W1:Y:S04]  /*0060*/  SHFL.IDX PT, R3, R0, RZ, 0x1f ;  /* 0x00001fff00037589 */ /* 0x000e6800000e0000 */
[----:B------:R2:W3:Y:S01]  /*0070*/  SHFL.IDX PT, R2, R7, RZ, 0x1f ;  /* 0x00001fff07027589 */ /* 0x0004e200000e0000 */
[----:B-1----:R-:W-:-:S13]  /*0080*/  ISETP.NE.OR P0, PT, R3, RZ, !P0 ;  /* 0x000000ff0300720c */ /* 0x002fda0004705670 */
[----:B0-23--:R-:W-:Y:S05]  /*0090*/  @P0 BRA `(.L_x_1) ;  /* 0x0000000000200947 */ /* 0x00dfea0003800000 */
[----:B------:R-:W-:Y:S02]  /*00a0*/  ULDC.64 UR4, c[0x0][0x198] ;  /* 0x0000660000047ab9 */ /* 0x000fe40000000a00 */
[----:B------:R-:W-:Y:S02]  /*00b0*/  UIADD3 UR6, UP0, UR4, 0xf0, URZ ;  /* 0x000000f004067890 */ /* 0x000fe4000ff1e03f */
[----:B------:R-:W-:Y:S02]  /*00c0*/  UIADD3 UR4, UP1, UR4, 0x1f0, URZ ;  /* 0x000001f004047890 */ /* 0x000fe4000ff3e03f */
[----:B------:R-:W-:Y:S02]  /*00d0*/  UIADD3.X UR7, URZ, UR5, URZ, UP0, !UPT ;  /* 0x000000053f077290 */ /* 0x000fe400087fe43f */
[----:B------:R-:W-:-:S07]  /*00e0*/  UIADD3.X UR5, URZ, UR5, URZ, UP1, !UPT ;  /* 0x000000053f057290 */ /* 0x000fce0008ffe43f */
[----:B------:R0:W-:Y:S02]  /*00f0*/  UTMACCTL.PF [UR6] ;  /* 0x00000000060079b9 */ /* 0x0001e40008040000 */
[----:B------:R0:W-:Y:S02]  /*0100*/  UTMACCTL.PF [UR4] ;  /* 0x00000000040079b9 */ /* 0x0001e40008040000 */
[----:B0-----:R-:W-:Y:S01]  /*0110*/  NOP ;  /* 0x0000000000007918 */ /* 0x001fe20000000000 */
.L_x_1:
[----:B------:R-:W-:Y:S05]  /*0120*/  BSYNC B0 ;  /* 0x0000000000007941 */ /* 0x000fea0003800000 */
.L_x_0:
[----:B------:R-:W0:Y:S02]  /*0130*/  SHFL.IDX PT, R5, R0, RZ, 0x1f ;  /* 0x00001fff00057589 */ /* 0x000e2400000e0000 */
[----:B0-----:R-:W-:-:S13]  /*0140*/  ISETP.NE.AND P0, PT, R5, RZ, PT ;  /* 0x000000ff0500720c */ /* 0x001fda0003f05270 */
[----:B------:R-:W-:Y:S05]  /*0150*/  @P0 BRA `(.L_x_2) ;  /* 0x0000000000700947 */ /* 0x000fea0003800000 */
[----:B------:R-:W0:Y:S01]  /*0160*/  S2UR UR8, SR_CgaCtaId ;  /* 0x00000000000879c3 */ /* 0x000e220000008800 */
[----:B------:R-:W-:Y:S01]  /*0170*/  UMOV UR4, 0x400 ;  /* 0x0000040000047882 */ /* 0x000fe20000000000 */
[----:B------:R-:W-:Y:S01]  /*0180*/  UMOV UR5, 0x1 ;  /* 0x0000000100057882 */ /* 0x000fe20000000000 */
[----:B------:R-:W-:Y:S01]  /*0190*/  UMOV UR6, 0x6 ;  /* 0x0000000600067882 */ /* 0x000fe20000000000 */
[----:B------:R-:W-:Y:S01]  /*01a0*/  ELECT P0, URZ, PT ;  /* 0x00000000003f782f */ /* 0x000fe20003800000 */
[----:B------:R-:W-:-:S04]  /*01b0*/  UIADD3 UR6, -UR6, 0x100000, URZ ;  /* 0x0010000006067890 */ /* 0x000fc8000fffe13f */
[----:B------:R-:W-:Y:S02]  /*01c0*/  USHF.L.U32 UR7, UR6, 0xb, URZ ;  /* 0x0000000b06077899 */ /* 0x000fe4000800063f */
[----:B------:R-:W-:Y:S02]  /*01d0*/  USHF.L.U32 UR6, UR6, 0x1, URZ ;  /* 0x0000000106067899 */ /* 0x000fe4000800063f */
[----:B0-----:R-:W-:Y:S02]  /*01e0*/  ULEA UR8, UR8, UR4, 0x18 ;  /* 0x0000000408087291 */ /* 0x001fe4000f8ec03f */
[----:B------:R-:W-:-:S04]  /*01f0*/  UIADD3 UR4, -UR5, 0x100000, URZ ;  /* 0x0010000005047890 */ /* 0x000fc8000fffe13f */
[----:B------:R-:W-:Y:S02]  /*0200*/  USHF.L.U32 UR5, UR4, 0xb, URZ ;  /* 0x0000000b04057899 */ /* 0x000fe4000800063f */
[----:B------:R-:W-:Y:S01]  /*0210*/  USHF.L.U32 UR4, UR4, 0x1, URZ ;  /* 0x0000000104047899 */ /* 0x000fe2000800063f */
[----:B------:R-:W0:Y:S11]  /*0220*/  FENCE.VIEW.ASYNC.S ;  /* 0x00000000000073c6 */ /* 0x000e360000000000 */
[----:B0-----:R0:W1:Y:S01]  /*0230*/  SYNCS.EXCH.64 URZ, [UR8], UR4 ;  /* 0x00000004083f75b2 */ /* 0x0010620008000100 */
[----:B------:R0:W2:Y:S01]  /*0240*/  SYNCS.EXCH.64 URZ, [UR8+0x38], UR6 ;  /* 0x00003806083f75b2 */ /* 0x0000a20008000100 */
[----:B------:R0:W3:Y:S01]  /*0250*/  SYNCS.EXCH.64 URZ, [UR8+0x8], UR4 ;  /* 0x00000804083f75b2 */ /* 0x0000e20008000100 */
[----:B------:R0:W4:Y:S01]  /*0260*/  SYNCS.EXCH.64 URZ, [UR8+0x40], UR6 ;  /* 0x00004006083f75b2 */ /* 0x0001220008000100 */
[----:B------:R0:W0:Y:S01]  /*0270*/  SYNCS.EXCH.64 URZ, [UR8+0x10], UR4 ;  /* 0x00001004083f75b2 */ /* 0x0000220008000100 */
        /* <DEDUP_REMOVED lines=9> */
[----:B------:R-:W-:Y:S01]  /*0310*/  NOP ;  /* 0x0000000000007918 */ /* 0x000fe20000000000 */
.L_x_2:
[----:B------:R-:W-:Y:S01]  /*0320*/  SHF.R.S32.HI R4, RZ, 0x1f, R95 ;  /* 0x0000001fff047819 */ /* 0x000fe2000001145f */
[----:B------:R-:W5:Y:S01]  /*0330*/  SHFL.IDX PT, R0, R0, RZ, 0x1f ;  /* 0x00001fff00007589 */ /* 0x000f6200000e0000 */
[----:B0-----:R-:W0:Y:S01]  /*0340*/  S2UR UR8, SR_CTAID.X ;  /* 0x00000000000879c3 */ /* 0x001e220000002500 */
[----:B------:R-:W-:Y:S02]  /*0350*/  ELECT P0, URZ, PT ;  /* 0x00000000003f782f */ /* 0x000fe40003800000 */
[----:B------:R-:W-:Y:S01]  /*0360*/  LEA.HI R4, R4, R95, RZ, 0x7 ;  /* 0x0000005f04047211 */ /* 0x000fe200078f38ff */
[----:B------:R-:W-:Y:S01]  /*0370*/  ULDC UR4, c[0x0][0x150] ;  /* 0x0000540000047ab9 */ /* 0x000fe20000000800 */
[----:B------:R-:W-:Y:S01]  /*0380*/  SHF.R.S32.HI R6, RZ, 0x1f, R5 ;  /* 0x0000001fff067819 */ /* 0x000fe20000011405 */
[----:B------:R-:W-:Y:S01]  /*0390*/  NOP ;  /* 0x0000000000007918 */ /* 0x000fe20000000000 */
[----:B------:R-:W-:Y:S01]  /*03a0*/  LOP3.LUT R4, R4, 0xffffff80, RZ, 0xc0, !PT ;  /* 0xffffff8004047812 */ /* 0x000fe200078ec0ff */
[----:B------:R-:W-:Y:S01]  /*03b0*/  NOP ;  /* 0x0000000000007918 */ /* 0x000fe20000000000 */
[----:B------:R-:W-:Y:S01]  /*03c0*/  LEA.HI R6, R6, R5, RZ, 0x2 ;  /* 0x0000000506067211 */ /* 0x000fe200078f10ff */
[----:B------:R-:W1:Y:S01]  /*03d0*/  LDC R11, c[0x0][0x144] ;  /* 0x00005100ff0b7b82 */ /* 0x000e620000000800 */
[----:B------:R-:W-:Y:S01]  /*03e0*/  IMAD.MOV.U32 R22, RZ, RZ, 0x1 ;  /* 0x00000001ff167424 */ /* 0x000fe200078e00ff */
[----:B------:R-:W-:Y:S01]  /*03f0*/  ISETP.NE.AND P3, PT, R2, RZ, PT ;  /* 0x000000ff0200720c */ /* 0x000fe20003f65270 */
[----:B------:R-:W-:Y:S01]  /*0400*/  IMAD.IADD R8, R95, 0x1, -R4 ;  /* 0x000000015f087824 */ /* 0x000fe200078e0a04 */
[----:B------:R-:W-:Y:S01]  /*0410*/  LOP3.LUT R6, R6, 0x3ffffffc, RZ, 0xc0, !PT ;  /* 0x3ffffffc06067812 */ /* 0x000fe200078ec0ff */
[----:B------:R-:W2:Y:S03]  /*0420*/  S2R R4, SR_CTAID.Y ;  /* 0x0000000000047919 */ /* 0x000ea60000002600 */
[----:B------:R-:W-:Y:S01]  /*0430*/  SHF.R.S32.HI R9, RZ, 0x1f, R8 ;  /* 0x0000001fff097819 */ /* 0x000fe20000011408 */
[----:B------:R-:W-:Y:S01]  /*0440*/  IMAD.IADD R6, R5, 0x1, -R6 ;  /* 0x0000000105067824 */ /* 0x000fe200078e0a06 */
[----:B------:R-:W3:Y:S02]  /*0450*/  LDC R13, c[0x0][0x140] ;  /* 0x00005000ff0d7b82 */ /* 0x000ee40000000800 */
[----:B------:R-:W-:-:S02]  /*0460*/  LEA.HI R9, R9, R8, RZ, 0x3 ;  /* 0x0000000809097211 */ /* 0x000fc400078f18ff */
[----:B-----5:R-:W-:Y:S02]  /*0470*/  ISETP.NE.OR P0, PT, R0, RZ, !P0 ;  /* 0x000000ff0000720c */ /* 0x020fe40004705670 */
[--C-:B------:R-:W-:Y:S02]  /*0480*/  SHF.R.S32.HI R0, RZ, 0x3, R9.reuse ;  /* 0x00000003ff007819 */ /* 0x100fe40000011409 */
[----:B0-----:R-:W-:Y:S02]  /*0490*/  I2FP.F32.U32 R10, UR8 ;  /* 0x00000008000a7c45 */ /* 0x001fe40008201000 */
[----:B------:R-:W-:-:S03]  /*04a0*/  SHF.R.S32.HI R9, RZ, 0x1f, R9 ;  /* 0x0000001fff097819 */ /* 0x000fc60000011409 */
[----:B------:R-:W-:Y:S01]  /*04b0*/  FMUL R10, R10, UR4 ;  /* 0x000000040a0a7c20 */ /* 0x000fe20008400000 */
[----:B------:R-:W-:Y:S01]  /*04c0*/  LEA.HI R9, R9, R0, RZ, 0x2 ;  /* 0x0000000009097211 */ /* 0x000fe200078f10ff */
[----:B------:R-:W-:Y:S02]  /*04d0*/  ULDC UR4, c[0x0][0x154] ;  /* 0x0000550000047ab9 */ /* 0x000fe40000000800 */
[----:B------:R-:W-:Y:S01]  /*04e0*/  VOTEU.ALL UP0, P0 ;  /* 0x00000000003f7886 */ /* 0x000fe20000000000 */
[----:B------:R-:W-:Y:S01]  /*04f0*/  LOP3.LUT R9, R9, 0xfffffffc, RZ, 0xc0, !PT ;  /* 0xfffffffc09097812 */ /* 0x000fe200078ec0ff */
[----:B------:R-:W0:Y:S01]  /*0500*/  F2I.U32.TRUNC.NTZ R10, R10 ;  /* 0x0000000a000a7305 */ /* 0x000e22000020f000 */
[----:B------:R-:W-:Y:S02]  /*0510*/  VOTEU.ALL UP1, P0 ;  /* 0x00000000003f7886 */ /* 0x000fe40000020000 */
[----:B------:R-:W5:Y:S01]  /*0520*/  @!UP0 S2UR UR7, SR_CgaCtaId ;  /* 0x00000000000789c3 */ /* 0x000f620000008800 */
[----:B------:R-:W-:Y:S01]  /*0530*/  IMAD.IADD R9, R0, 0x1, -R9 ;  /* 0x0000000100097824 */ /* 0x000fe200078e0a09 */
[----:B------:R-:W-:Y:S01]  /*0540*/  SHF.R.S32.HI R0, RZ, 0x1f, R3 ;  /* 0x0000001fff007819 */ /* 0x000fe20000011403 */
[----:B------:R-:W-:Y:S01]  /*0550*/  @!UP0 UMOV UR6, 0x400 ;  /* 0x0000040000068882 */ /* 0x000fe20000000000 */
[----:B---3--:R-:W-:Y:S01]  /*0560*/  ISETP.EQ.U32.AND P2, PT, R13, 0x1, PT ;  /* 0x000000010d00780c */ /* 0x008fe20003f42070 */
[----:B------:R-:W-:Y:S01]  /*0570*/  IMAD R19, R6, 0x4, R9 ;  /* 0x0000000406137824 */ /* 0x000fe200078e0209 */
[----:B--2---:R-:W-:-:S02]  /*0580*/  I2FP.F32.U32 R12, R4 ;  /* 0x00000004000c7245 */ /* 0x004fc40000201000 */
[----:B------:R-:W2:Y:S01]  /*0590*/  LDC R9, c[0x0][0x148] ;  /* 0x00005200ff097b82 */ /* 0x000ea20000000800 */
[----:B------:R-:W-:Y:S02]  /*05a0*/  LEA.HI R0, R0, R3, RZ, 0x2 ;  /* 0x0000000300007211 */ /* 0x000fe400078f10ff */
[----:B------:R-:W-:Y:S01]  /*05b0*/  LEA.HI R6, R19, R19, RZ, 0x1 ;  /* 0x0000001313067211 */ /* 0x000fe200078f08ff */
[----:B0-----:R-:W-:Y:S02]  /*05c0*/  IMAD.MOV R14, RZ, RZ, -R10 ;  /* 0x000000ffff0e7224 */ /* 0x001fe400078e0a0a */
[----:B------:R-:W-:Y:S01]  /*05d0*/  FMUL R12, R12, UR4 ;  /* 0x000000040c0c7c20 */ /* 0x000fe20008400000 */
[----:B------:R-:W-:Y:S01]  /*05e0*/  LOP3.LUT R0, R0, 0xfffffffc, RZ, 0xc0, !PT ;  /* 0xfffffffc00007812 */ /* 0x000fe200078ec0ff */
[----:B------:R-:W-:Y:S01]  /*05f0*/  UMOV UR4, 0x20 ;  /* 0x0000002000047882 */ /* 0x000fe20000000000 */
[----:B------:R-:W-:Y:S01]  /*0600*/  LOP3.LUT R10, R6, 0xfffffffe, RZ, 0xc0, !PT ;  /* 0xfffffffe060a7812 */ /* 0x000fe200078ec0ff */
[----:B-1----:R-:W-:Y:S01]  /*0610*/  IMAD R6, R11, R14, UR8 ;  /* 0x000000080b067e24 */ /* 0x002fe2000f8e020e */
[----:B------:R-:W-:-:S04]  /*0620*/  @!UP0 UIADD3 UR4, -UR4, 0x100000, URZ ;  /* 0x0010000004048890 */ /* 0x000fc8000fffe13f */
[----:B------:R-:W-:Y:S02]  /*0630*/  @!UP0 USHF.L.U32 UR5, UR4, 0xb, URZ ;  /* 0x0000000b04058899 */ /* 0x000fe4000800063f */
[----:B------:R-:W-:Y:S01]  /*0640*/  @!UP0 USHF.L.U32 UR4, UR4, 0x1, URZ ;  /* 0x0000000104048899 */ /* 0x000fe2000800063f */
[----:B------:R-:W0:Y:S01]  /*0650*/  F2I.U32.TRUNC.NTZ R12, R12 ;  /* 0x0000000c000c7305 */ /* 0x000e22000020f000 */
[----:B------:R-:W-:Y:S02]  /*0660*/  IMAD.IADD R3, R3, 0x1, -R0 ;  /* 0x0000000103037824 */ /* 0x000fe400078e0a00 */
[C---:B------:R-:W-:Y:S02]  /*0670*/  IMAD.IADD R11, R19.reuse, 0x1, -R10 ;  /* 0x00000001130b7824 */ /* 0x040fe400078e0a0a */
[----:B------:R-:W-:Y:S01]  /*0680*/  IMAD.SHL.U32 R10, R19, 0x4, RZ ;  /* 0x00000004130a7824 */ /* 0x000fe200078e00ff */
[----:B-----5:R-:W-:Y:S01]  /*0690*/  @!UP0 ULEA UR6, UR7, UR6, 0x18 ;  /* 0x0000000607068291 */ /* 0x020fe2000f8ec03f */
[----:B------:R-:W-:Y:S01]  /*06a0*/  ISETP.NE.AND P1, PT, R3, 0x3, PT ;  /* 0x000000030300780c */ /* 0x000fe20003f25270 */
[----:B------:R-:W-:Y:S01]  /*06b0*/  VOTEU.ALL UP0, P0 ;  /* 0x00000000003f7886 */ /* 0x000fe20000000000 */
[----:B------:R-:W-:-:S02]  /*06c0*/  ISETP.NE.AND P4, PT, R11, R6, PT ;  /* 0x000000060b00720c */ /* 0x000fc40003f85270 */
[----:B------:R-:W-:Y:S02]  /*06d0*/  LOP3.LUT R19, R19, 0xc, R10, 0x78, !PT ;  /* 0x0000000c13137812 */ /* 0x000fe400078e780a */
[----:B------:R-:W-:Y:S01]  /*06e0*/  LOP3.LUT P0, RZ, R8, 0x7, RZ, 0xc0, !PT ;  /* 0x0000000708ff7812 */ /* 0x000fe2000780c0ff */
[C---:B------:R-:W-:Y:S01]  /*06f0*/  VIADD R8, R2.reuse, 0xffffffff ;  /* 0xffffffff02087836 */ /* 0x040fe20000000000 */
[----:B------:R-:W-:Y:S01]  /*0700*/  ISETP.EQ.OR P1, PT, R3, RZ, !P1 ;  /* 0x000000ff0300720c */ /* 0x000fe20004f22670 */
[----:B0-----:R-:W-:Y:S01]  /*0710*/  IMAD.MOV R23, RZ, RZ, -R12 ;  /* 0x000000ffff177224 */ /* 0x001fe200078e0a0c */
[----:B------:R-:W-:Y:S01]  /*0720*/  ISETP.LT.U32.AND P0, PT, R19, 0x4, !P0 ;  /* 0x000000041300780c */ /* 0x000fe20004701070 */
[----:B------:R-:W0:Y:S02]  /*0730*/  FENCE.VIEW.ASYNC.S ;  /* 0x00000000000073c6 */ /* 0x000e240000000000 */
[----:B0-----:R0:W1:Y:S01]  /*0740*/  @!UP0 SYNCS.EXCH.64 URZ, [UR6+0x80], UR4 ;  /* 0x00008004063f85b2 */ /* 0x0010620008000100 */
[----:B------:R-:W-:Y:S01]  /*0750*/  ISETP.EQ.AND P1, PT, R2, RZ, P1 ;  /* 0x000000ff0200720c */ /* 0x000fe20000f22270 */
[----:B--2---:R-:W-:Y:S01]  /*0760*/  IMAD R11, R9, R23, R4 ;  /* 0x00000017090b7224 */ /* 0x004fe200078e0204 */
[----:B------:R-:W-:-:S02]  /*0770*/  ISETP.GE.U32.AND P6, PT, R8, 0x2, PT ;  /* 0x000000020800780c */ /* 0x000fc40003fc6070 */
[----:B------:R-:W-:Y:S02]  /*0780*/  @P4 LEA.HI R0, R19, R19, RZ, 0x1 ;  /* 0x0000001313004211 */ /* 0x000fe400078f08ff */
[----:B------:R-:W-:Y:S02]  /*0790*/  SEL R18, RZ, 0x1, !P1 ;  /* 0x00000001ff127807 */ /* 0x000fe40004800000 */
[----:B------:R-:W-:Y:S02]  /*07a0*/  @P4 SHF.R.S32.HI R0, RZ, 0x1, R0 ;  /* 0x00000001ff004819 */ /* 0x000fe40000011400 */
[----:B------:R-:W-:Y:S02]  /*07b0*/  SEL R18, R18, 0x2, P6 ;  /* 0x0000000212127807 */ /* 0x000fe40003000000 */
[----:B------:R-:W-:Y:S02]  /*07c0*/  @P4 ISETP.NE.AND P5, PT, R0, R11, PT ;  /* 0x0000000b0000420c */ /* 0x000fe40003fa5270 */
[----:B------:R-:W-:Y:S01]  /*07d0*/  SEL R11, RZ, 0x1, !P0 ;  /* 0x00000001ff0b7807 */ /* 0x000fe20004000000 */
[----:B------:R0:W2:Y:S01]  /*07e0*/  @!UP1 SYNCS.EXCH.64 URZ, [UR6+0x88], UR4 ;  /* 0x00008804063f95b2 */ /* 0x0000a20008000100 */
[----:B------:R-:W-:Y:S01]  /*07f0*/  @P4 SEL R22, RZ, 0x1, P5 ;  /* 0x00000001ff164807 */ /* 0x000fe20002800000 */
[----:B------:R-:W-:Y:S01]  /*0800*/  NOP ;  /* 0x0000000000007918 */ /* 0x000fe20000000000 */
[----:B------:R-:W-:-:S02]  /*0810*/  LOP3.LUT R0, R95, 0x7f, RZ, 0xc0, !PT ;  /* 0x0000007f5f007812 */ /* 0x000fc400078ec0ff */
[----:B------:R-:W-:Y:S01]  /*0820*/  LOP3.LUT R22, R22, R11, RZ, 0xc0, !PT ;  /* 0x0000000b16167212 */ /* 0x000fe200078ec0ff */
[----:B01----:R-:W-:Y:S06]  /*0830*/  @!P2 BRA `(.L_x_3) ;  /* 0x000000000008a947 */ /* 0x003fec0003800000 */
[----:B--2-4-:R-:W-:Y:S01]  /*0840*/  UCGABAR_ARV ;  /* 0x00000000000079c7 */ /* 0x014fe20008000000 */
[----:B------:R-:W-:Y:S05]  /*0850*/  BRA `(.L_x_4) ;  /* 0x0000000000047947 */ /* 0x000fea0003800000 */
.L_x_3:
[----:B--2-4-:R-:W-:Y:S01]  /*0860*/  NOP ;  /* 0x0000000000007918 */ /* 0x014fe20000000000 */
.L_x_4:
[----:B------:R-:W0:Y:S01]  /*0870*/  LDC R2, c[0x0][0x65c] ;  /* 0x00019700ff027b82 */ /* 0x000e220000000800 */
[----:B------:R-:W-:Y:S02]  /*0880*/  IMAD.U32 R10, RZ, RZ, UR8 ;  /* 0x00000008ff0a7e24 */ /* 0x000fe4000f8e00ff */
[----:B------:R-:W-:Y:S01]  /*0890*/  IMAD.MOV.U32 R11, RZ, RZ, RZ ;  /* 0x000000ffff0b7224 */ /* 0x000fe200078e00ff */
[----:B0-----:R-:W-:-:S04]  /*08a0*/  ISETP.NE.AND P1, PT, R2, 0x1, PT ;  /* 0x000000010200780c */ /* 0x001fc80003f25270 */
[----:B------:R-:W-:-:S09]  /*08b0*/  P2R R5, PR, RZ, 0x2 ;  /* 0x00000002ff057803 */ /* 0x000fd20000000000 */
[----:B------:R-:W0:Y:S01]  /*08c0*/  @P1 LDC R17, c[0x0][0x10] ;  /* 0x00000400ff111b82 */ /* 0x000e220000000800 */
[----:B------:R-:W-:Y:S02]  /*08d0*/  @P1 IMAD.MOV.U32 R5, RZ, RZ, RZ ;  /* 0x000000ffff051224 */ /* 0x000fe400078e00ff */
[----:B------:R-:W-:-:S05]  /*08e0*/  @P1 IMAD.MOV.U32 R15, RZ, RZ, RZ ;  /* 0x000000ffff0f1224 */ /* 0x000fca00078e00ff */
[----:B------:R-:W1:Y:S01]  /*08f0*/  @!P1 LDC R13, c[0x0][0xc] ;  /* 0x00000300ff0d9b82 */ /* 0x000e620000000800 */
[----:B------:R-:W-:Y:S01]  /*0900*/  ULDC UR4, c[0x0][0xc] ;  /* 0x0000030000047ab9 */ /* 0x000fe20000000800 */
[----:B------:R-:W-:Y:S01]  /*0910*/  ULDC UR5, c[0x0][0x10] ;  /* 0x0000040000057ab9 */ /* 0x000fe20000000800 */
[----:B------:R-:W-:Y:S01]  /*0920*/  ULDC UR6, c[0x0][0x14] ;  /* 0x0000050000067ab9 */ /* 0x000fe20000000800 */
[----:B------:R-:W-:-:S04]  /*0930*/  UIMAD.WIDE.U32 UR4, UR4, UR5, URZ ;  /* 0x00000005040472a5 */ /* 0x000fc8000f8e003f */
[----:B------:R-:W-:Y:S02]  /*0940*/  UIMAD.WIDE.U32 UR36, UR4, UR6, URZ ;  /* 0x00000006042472a5 */ /* 0x000fe4000f8e003f */
[----:B------:R-:W-:-:S04]  /*0950*/  UIMAD UR42, UR5, UR6, URZ ;  /* 0x00000006052a72a4 */ /* 0x000fc8000f8e023f */
[----:B------:R-:W-:Y:S01]  /*0960*/  UIADD3 UR42, UR37, UR42, URZ ;  /* 0x0000002a252a7290 */ /* 0x000fe2000fffe03f */
[----:B0-----:R-:W-:-:S04]  /*0970*/  @P1 IMAD.WIDE.U32 R16, R17, UR8, R4 ;  /* 0x0000000811101c25 */ /* 0x001fc8000f8e0004 */
[----:B------:R-:W-:Y:S02]  /*0980*/  @P1 IMAD.IADD R17, R17, 0x1, R15 ;  /* 0x0000000111111824 */ /* 0x000fe400078e020f */
[----:B-1----:R-:W-:-:S04]  /*0990*/  @!P1 IMAD.WIDE.U32 R10, R4, R13, R10 ;  /* 0x0000000d040a9225 */ /* 0x002fc800078e000a */
[----:B------:R-:W-:Y:S02]  /*09a0*/  @!P1 IMAD.MOV.U32 R16, RZ, RZ, R10 ;  /* 0x000000ffff109224 */ /* 0x000fe400078e000a */
[----:B------:R-:W-:Y:S01]  /*09b0*/  @!P1 IMAD.MOV.U32 R17, RZ, RZ, R11 ;  /* 0x000000ffff119224 */ /* 0x000fe200078e000b */
[----:B------:R-:W-:Y:S06]  /*09c0*/  @!P2 BRA `(.L_x_5) ;  /* 0x00000000000ca947 */ /* 0x000fec0003800000 */
[----:B------:R-:W-:Y:S01]  /*09d0*/  UCGABAR_WAIT ;  /* 0x0000000000007dc7 */ /* 0x000fe20008000000 */
[----:B------:R-:W-:Y:S01]  /*09e0*/  CCTL.IVALL ;  /* 0x00000000ff00798f */ /* 0x000fe20002000000 */
[----:B------:R-:W-:Y:S05]  /*09f0*/  BRA `(.L_x_6) ;  /* 0x0000000000047947 */ /* 0x000fea0003800000 */
.L_x_5:
[----:B------:R-:W-:Y:S06]  /*0a00*/  BAR.SYNC.DEFER_BLOCKING 0x0 ;  /* 0x0000000000007b1d */ /* 0x000fec0000010000 */
.L_x_6:
[----:B------:R-:W-:Y:S05]  /*0a10*/  @!P3 BRA `(.L_x_7) ;  /* 0x0000005c00c4b947 */ /* 0x000fea0003800000 */
[----:B------:R-:W-:-:S13]  /*0a20*/  ISETP.GT.U32.AND P0, PT, R8, 0x1, PT ;  /* 0x000000010800780c */ /* 0x000fda0003f04070 */
[----:B------:R-:W-:Y:S05]  /*0a30*/  @P0 EXIT ;  /* 0x000000000000094d */ /* 0x000fea0003800000 */
[----:B------:R-:W-:Y:S01]  /*0a40*/  ULDC.64 UR4, c[0x0][0x650] ;  /* 0x0001940000047ab9 */ /* 0x000fe20000000a00 */
[----:B------:R-:W-:Y:S01]  /*0a50*/  PRMT R3, RZ, 0x7610, R3 ;  /* 0x00007610ff037816 */ /* 0x000fe20000000003 */
[----:B------:R-:W-:Y:S01]  /*0a60*/  IMAD.MOV.U32 R103, RZ, RZ, -0x1 ;  /* 0xffffffffff677424 */ /* 0x000fe200078e00ff */
[----:B------:R-:W-:Y:S01]  /*0a70*/  ISETP.GE.U32.AND P0, PT, R16, UR4, PT ;  /* 0x0000000410007c0c */ /* 0x000fe2000bf06070 */
[----:B------:R-:W-:Y:S02]  /*0a80*/  IMAD.MOV.U32 R100, RZ, RZ, -0x1 ;  /* 0xffffffffff647424 */ /* 0x000fe400078e00ff */
[----:B------:R-:W-:Y:S01]  /*0a90*/  IMAD.MOV.U32 R101, RZ, RZ, -0x1 ;  /* 0xffffffffff657424 */ /* 0x000fe200078e00ff */
[----:B------:R-:W-:-:S13]  /*0aa0*/  ISETP.GE.U32.AND.EX P0, PT, R17, UR5, PT, P0 ;  /* 0x0000000511007c0c */ /* 0x000fda000bf06100 */
[----:B------:R-:W-:Y:S05]  /*0ab0*/  @P0 BRA `(.L_x_8) ;  /* 0x0000000400280947 */ /* 0x000fea0003800000 */
[----:B------:R-:W0:Y:S01]  /*0ac0*/  LDC.64 R24, c[0x0][0x628] ;  /* 0x00018a00ff187b82 */ /* 0x000e220000000a00 */
[----:B------:R-:W-:Y:S02]  /*0ad0*/  IMAD.MOV.U32 R10, RZ, RZ, R16 ;  /* 0x000000ffff0a7224 */ /* 0x000fe400078e0010 */
[----:B------:R-:W-:-:S05]  /*0ae0*/  IMAD.MOV.U32 R11, RZ, RZ, R17 ;  /* 0x000000ffff0b7224 */ /* 0x000fca00078e0011 */
[----:B------:R-:W1:Y:S08]  /*0af0*/  LDC R8, c[0x0][0x630] ;  /* 0x00018c00ff087b82 */ /* 0x000e700000000800 */
[----:B------:R-:W2:Y:S01]  /*0b00*/  LDC.64 R26, c[0x0][0x620] ;  /* 0x00018800ff1a7b82 */ /* 0x000ea20000000a00 */
[----:B0-----:R-:W-:-:S04]  /*0b10*/  ISETP.NE.U32.AND P0, PT, R24, RZ, PT ;  /* 0x000000ff1800720c */ /* 0x001fc80003f05070 */
[----:B------:R-:W-:-:S13]  /*0b20*/  ISETP.NE.AND.EX P0, PT, R25, RZ, PT, P0 ;  /* 0x000000ff1900720c */ /* 0x000fda0003f05300 */
[----:B-12---:R-:W-:Y:S05]  /*0b30*/  @!P0 BRA `(.L_x_9) ;  /* 0x0000000000288947 */ /* 0x006fea0003800000 */
[----:B------:R-:W0:Y:S02]  /*0b40*/  LDC R3, c[0x0][0x634] ;  /* 0x00018d00ff037b82 */ /* 0x000e240000000800 */
[----:B0-----:R-:W-:-:S05]  /*0b50*/  IADD3 R3, P0, R16, R3, RZ ;  /* 0x0000000310037210 */ /* 0x001fca0007f1e0ff */
[----:B------:R-:W-:-:S04]  /*0b60*/  IMAD.X R21, RZ, RZ, R17, P0 ;  /* 0x000000ffff157224 */ /* 0x000fc800000e0611 */
[----:B------:R-:W-:-:S04]  /*0b70*/  IMAD.WIDE.U32 R10, R21, R24, RZ ;  /* 0x00000018150a7225 */ /* 0x000fc800078e00ff */
[----:B------:R-:W-:-:S04]  /*0b80*/  IMAD.WIDE.U32 R12, P0, R3, R25, R10 ;  /* 0x00000019030c7225 */ /* 0x000fc8000780000a */
[----:B------:R-:W-:-:S04]  /*0b90*/  IMAD.WIDE.U32 R10, R3, R24, RZ ;  /* 0x00000018030a7225 */ /* 0x000fc800078e00ff */
[----:B------:R-:W-:Y:S01]  /*0ba0*/  IMAD.X R15, RZ, RZ, RZ, P0 ;  /* 0x000000ffff0f7224 */ /* 0x000fe200000e06ff */
[----:B------:R-:W-:Y:S01]  /*0bb0*/  IADD3 RZ, P0, R11, R12, RZ ;  /* 0x0000000c0bff7210 */ /* 0x000fe20007f1e0ff */
[----:B------:R-:W-:-:S04]  /*0bc0*/  IMAD.MOV.U32 R14, RZ, RZ, R13 ;  /* 0x000000ffff0e7224 */ /* 0x000fc800078e000d */
[----:B------:R-:W-:-:S08]  /*0bd0*/  IMAD.WIDE.U32.X R10, R21, R25, R14, P0 ;  /* 0x00000019150a7225 */ /* 0x000fd000000e040e */
.L_x_9:
[----:B------:R-:W0:Y:S01]  /*0be0*/  LDC.64 R30, c[0x0][0x640] ;  /* 0x00019000ff1e7b82 */ /* 0x000e220000000a00 */
[-CC-:B------:R-:W-:Y:S01]  /*0bf0*/  SHF.R.U64 R101, R10, R8.reuse, R11.reuse ;  /* 0x000000080a657219 */ /* 0x180fe2000000120b */
[----:B------:R-:W-:Y:S01]  /*0c00*/  IMAD R29, R9, R23, R4 ;  /* 0x00000017091d7224 */ /* 0x000fe200078e0204 */
[----:B------:R-:W-:Y:S01]  /*0c10*/  SHF.R.U32.HI R3, RZ, R8, R11 ;  /* 0x00000008ff037219 */ /* 0x000fe2000001160b */
[----:B------:R-:W-:Y:S01]  /*0c20*/  IMAD.MOV.U32 R23, RZ, RZ, 0x1 ;  /* 0x00000001ff177424 */ /* 0x000fe200078e00ff */
[----:B------:R-:W-:-:S03]  /*0c30*/  IADD3 R5, P0, RZ, -R101, RZ ;  /* 0x80000065ff057210 */ /* 0x000fc60007f1e0ff */
[----:B------:R-:W1:Y:S02]  /*0c40*/  LDC R12, c[0x0][0x618] ;  /* 0x00018600ff0c7b82 */ /* 0x000e640000000800 */
[----:B------:R-:W-:Y:S02]  /*0c50*/  IMAD.X R3, RZ, RZ, ~R3, P0 ;  /* 0x000000ffff037224 */ /* 0x000fe400000e0e03 */
[----:B------:R-:W-:-:S04]  /*0c60*/  IMAD.WIDE.U32 R10, R5, R26, R16 ;  /* 0x0000001a050a7225 */ /* 0x000fc800078e0010 */
[----:B------:R-:W2:Y:S01]  /*0c70*/  LDC R20, c[0x0][0x608] ;  /* 0x00018200ff147b82 */ /* 0x000ea20000000800 */
[----:B------:R-:W-:Y:S02]  /*0c80*/  IMAD R8, R3, R26, RZ ;  /* 0x0000001a03087224 */ /* 0x000fe400078e02ff */
[----:B------:R-:W-:Y:S02]  /*0c90*/  IMAD.MOV.U32 R3, RZ, RZ, -0x1 ;  /* 0xffffffffff037424 */ /* 0x000fe400078e00ff */
[----:B------:R-:W-:-:S03]  /*0ca0*/  IMAD R5, R5, R27, R8 ;  /* 0x0000001b05057224 */ /* 0x000fc600078e0208 */
[----:B------:R-:W3:Y:S01]  /*0cb0*/  LDC R28, c[0x0][0x658] ;  /* 0x00019600ff1c7b82 */ /* 0x000ee20000000800 */
[----:B------:R-:W-:Y:S01]  /*0cc0*/  IMAD.IADD R5, R11, 0x1, R5 ;  /* 0x000000010b057824 */ /* 0x000fe200078e0205 */
[----:B0-----:R-:W-:-:S04]  /*0cd0*/  ISETP.NE.U32.AND P0, PT, R30, RZ, PT ;  /* 0x000000ff1e00720c */ /* 0x001fc80003f05070 */
[----:B------:R-:W-:Y:S02]  /*0ce0*/  ISETP.NE.AND.EX P0, PT, R31, RZ, PT, P0 ;  /* 0x000000ff1f00720c */ /* 0x000fe40003f05300 */
[----:B------:R-:W0:Y:S01]  /*0cf0*/  LDC R24, c[0x0][0x600] ;  /* 0x00018000ff187b82 */ /* 0x000e220000000800 */
[-CC-:B-1----:R-:W-:Y:S02]  /*0d00*/  SHF.R.U64 R14, R10, R12.reuse, R5.reuse ;  /* 0x0000000c0a0e7219 */ /* 0x182fe40000001205 */
[----:B------:R-:W-:-:S05]  /*0d10*/  SHF.R.U32.HI R5, RZ, R12, R5 ;  /* 0x0000000cff057219 */ /* 0x000fca0000011605 */
[----:B------:R-:W1:Y:S01]  /*0d20*/  LDC R15, c[0x0][0x648] ;  /* 0x00019200ff0f7b82 */ /* 0x000e620000000800 */
[-CC-:B--2---:R-:W-:Y:S02]  /*0d30*/  SHF.R.U64 R27, R14, R20.reuse, R5.reuse ;  /* 0x000000140e1b7219 */ /* 0x184fe40000001205 */
[----:B------:R-:W-:-:S05]  /*0d40*/  SHF.R.U32.HI R5, RZ, R20, R5 ;  /* 0x00000014ff057219 */ /* 0x000fca0000011605 */
[----:B------:R-:W2:Y:S01]  /*0d50*/  LDC R21, c[0x0][0x638] ;  /* 0x00018e00ff157b82 */ /* 0x000ea20000000800 */
[-CC-:B---3--:R-:W-:Y:S02]  /*0d60*/  SHF.R.U64 R20, R27, R28.reuse, R5.reuse ;  /* 0x0000001c1b147219 */ /* 0x188fe40000001205 */
[-C--:B------:R-:W-:Y:S02]  /*0d70*/  SHF.L.U32 R3, R3, R28.reuse, RZ ;  /* 0x0000001c03037219 */ /* 0x080fe400000006ff */
[----:B------:R-:W-:Y:S01]  /*0d80*/  SHF.R.U32.HI R5, RZ, R28, R5 ;  /* 0x0000001cff057219 */ /* 0x000fe20000011605 */
[----:B------:R-:W-:Y:S01]  /*0d90*/  IMAD.MOV.U32 R4, RZ, RZ, R20 ;  /* 0x000000ffff047224 */ /* 0x000fe200078e0014 */
[----:B------:R-:W-:Y:S01]  /*0da0*/  LOP3.LUT R12, RZ, R3, RZ, 0x33, !PT ;  /* 0x00000003ff0c7212 */ /* 0x000fe200078e33ff */
[----:B------:R-:W3:Y:S01]  /*0db0*/  LDC R25, c[0x0][0x610] ;  /* 0x00018400ff197b82 */ /* 0x000ee20000000800 */
[----:B------:R-:W-:Y:S05]  /*0dc0*/  @!P0 BRA `(.L_x_10) ;  /* 0x0000000000288947 */ /* 0x000fea0003800000 */
[----:B------:R-:W4:Y:S02]  /*0dd0*/  LDC R3, c[0x0][0x64c] ;  /* 0x00019300ff037b82 */ /* 0x000f240000000800 */
[----:B----4-:R-:W-:-:S05]  /*0de0*/  IADD3 R3, P0, R20, R3, RZ ;  /* 0x0000000314037210 */ /* 0x010fca0007f1e0ff */
        /* <DEDUP_REMOVED lines=8> */
.L_x_10:
[----:B-1----:R-:W-:Y:S01]  /*0e70*/  SHF.R.U64 R4, R4, R15, R5 ;  /* 0x0000000f04047219 */ /* 0x002fe20000001205 */
[----:B0-----:R-:W-:Y:S01]  /*0e80*/  VIADD R5, R24, 0xffffffff ;  /* 0xffffffff18057836 */ /* 0x001fe20000000000 */
[----:B------:R-:W-:Y:S02]  /*0e90*/  SHF.L.U32 R3, R23, R28, RZ ;  /* 0x0000001c17037219 */ /* 0x000fe400000006ff */
[----:B------:R-:W-:Y:S01]  /*0ea0*/  LOP3.LUT R12, R27, R12, RZ, 0xc0, !PT ;  /* 0x0000000c1b0c7212 */ /* 0x000fe200078ec0ff */
[----:B------:R-:W-:Y:S01]  /*0eb0*/  IMAD.MOV R8, RZ, RZ, -R4 ;  /* 0x000000ffff087224 */ /* 0x000fe200078e0a04 */
[----:B------:R-:W-:Y:S02]  /*0ec0*/  SEL R6, R6, R29, !P1 ;  /* 0x0000001d06067207 */ /* 0x000fe40004800000 */
[----:B------:R-:W-:Y:S01]  /*0ed0*/  LOP3.LUT R5, R14, R5, RZ, 0xc0, !PT ;  /* 0x000000050e057212 */ /* 0x000fe200078ec0ff */
[----:B------:R-:W-:Y:S02]  /*0ee0*/  IMAD R9, R3, R4, R12 ;  /* 0x0000000403097224 */ /* 0x000fe400078e020c */
[----:B--2---:R-:W-:-:S02]  /*0ef0*/  IMAD R3, R8, R21, R20 ;  /* 0x0000001508037224 */ /* 0x004fc400078e0214 */
[----:B---3--:R-:W-:Y:S02]  /*0f00*/  IMAD R6, R9, R25, R6 ;  /* 0x0000001909067224 */ /* 0x008fe400078e0206 */
[----:B------:R-:W-:Y:S02]  /*0f10*/  IMAD R103, R3, R24, R5 ;  /* 0x0000001803677224 */ /* 0x000fe400078e0205 */
[----:B------:R-:W-:-:S03]  /*0f20*/  IMAD.MOV.U32 R4, RZ, RZ, 0x1 ;  /* 0x00000001ff047424 */ /* 0x000fc600078e00ff */
[----:B------:R-:W-:Y:S02]  /*0f30*/  SEL R100, R103, R6, !P1 ;  /* 0x0000000667647207 */ /* 0x000fe40004800000 */
[----:B------:R-:W-:Y:S02]  /*0f40*/  PRMT R3, R4, 0x7610, R3 ;  /* 0x0000761004037816 */ /* 0x000fe40000000003 */
[----:B------:R-:W-:-:S07]  /*0f50*/  SEL R103, R6, R103, !P1 ;  /* 0x0000006706677207 */ /* 0x000fce0004800000 */
.L_x_8:
[----:B------:R-:W-:-:S08]  /*0f60*/  NOP ;  /* 0x0000000000007918 */ /* 0x000fd00000000000 */
[----:B------:R-:W0:Y:S02]  /*0f70*/  USETMAXREG.TRY_ALLOC.CTAPOOL UP0, 0xe8 ;  /* 0x000000e8000079c8 */ /* 0x000e240008000600 */
[----:B0-----:R-:W-:-:S13]  /*0f80*/  PLOP3.LUT P0, PT, PT, PT, UP0, 0x80, 0x0 ;  /* 0x000000000000781c */ /* 0x001fda0003f0f008 */
[----:B------:R-:W-:Y:S05]  /*0f90*/  @!P0 BRA `(.L_x_8) ;  /* 0xfffffffc00f08947 */ /* 0x000fea000383ffff */
[----:B------:R-:W-:Y:S01]  /*0fa0*/  ULDC.64 UR4, c[0x0][0x598] ;  /* 0x0001660000047ab9 */ /* 0x000fe20000000a00 */
[----:B------:R-:W-:Y:S01]  /*0fb0*/  ULDC.64 UR38, c[0x0][0x208] ;  /* 0x0000820000267ab9 */ /* 0x000fe20000000a00 */
[----:B------:R-:W-:-:S04]  /*0fc0*/  ISETP.NE.U32.AND P0, PT, RZ, UR4, PT ;  /* 0x00000004ff007c0c */ /* 0x000fc8000bf05070 */
[----:B------:R-:W-:-:S13]  /*0fd0*/  ISETP.NE.AND.EX P0, PT, RZ, UR5, PT, P0 ;  /* 0x00000005ff007c0c */ /* 0x000fda000bf05300 */
[----:B------:R-:W-:Y:S05]  /*0fe0*/  @!P0 BRA `(.L_x_11) ;  /* 0x00000000001c8947 */ /* 0x000fea0003800000 */
[----:B------:R-:W0:Y:S02]  /*0ff0*/  LDC.64 R4, c[0x0][0x598] ;  /* 0x00016600ff047b82 */ /* 0x000e240000000a00 */
[----:B0-----:R-:W2:Y:S02]  /*1000*/  LDG.E.64 R4, desc[UR38][R4.64] ;  /* 0x0000002604047981 */ /* 0x001ea4000c1e1b00 */
[----:B--2---:R-:W-:-:S04]  /*1010*/  ISETP.NE.U32.AND P0, PT, R4, RZ, PT ;  /* 0x000000ff0400720c */ /* 0x004fc80003f05070 */
[----:B------:R-:W-:-:S13]  /*1020*/  ISETP.NE.AND.EX P0, PT, R5, RZ, PT, P0 ;  /* 0x000000ff0500720c */ /* 0x000fda0003f05300 */
[----:B------:R-:W-:Y:S05]  /*1030*/  @!P0 BRA `(.L_x_11) ;  /* 0x0000000000088947 */ /* 0x000fea0003800000 */
[----:B------:R0:W5:Y:S01]  /*1040*/  LD.E R23, desc[UR38][R4.64] ;  /* 0x0000002604177980 */ /* 0x000162000c101900 */
[----:B------:R-:W-:Y:S05]  /*1050*/  BRA `(.L_x_12) ;  /* 0x0000000000247947 */ /* 0x000fea0003800000 */
.L_x_11:
[----:B------:R-:W-:Y:S02]  /*1060*/  ULDC.64 UR4, c[0x0][0x588] ;  /* 0x0001620000047ab9 */ /* 0x000fe40000000a00 */
[----:B------:R-:W-:-:S04]  /*1070*/  ISETP.NE.U32.AND P0, PT, RZ, UR4, PT ;  /* 0x00000004ff007c0c */ /* 0x000fc8000bf05070 */
[----:B------:R-:W-:-:S13]  /*1080*/  ISETP.NE.AND.EX P0, PT, RZ, UR5, PT, P0 ;  /* 0x00000005ff007c0c */ /* 0x000fda000bf05300 */
[----:B------:R-:W-:Y:S05]  /*1090*/  @!P0 BRA `(.L_x_13) ;  /* 0x00000000000c8947 */ /* 0x000fea0003800000 */
[----:B------:R-:W0:Y:S02]  /*10a0*/  LDC.64 R4, c[0x0][0x588] ;  /* 0x00016200ff047b82 */ /* 0x000e240000000a00 */
[----:B0-----:R1:W5:Y:S01]  /*10b0*/  LDG.E R23, desc[UR38][R4.64] ;  /* 0x0000002604177981 */ /* 0x001362000c1e1900 */
[----:B------:R-:W-:Y:S05]  /*10c0*/  BRA `(.L_x_12) ;  /* 0x0000000000087947 */ /* 0x000fea0003800000 */
.L_x_13:
[----:B------:R-:W-:Y:S02]  /*10d0*/  ULDC UR4, c[0x0][0x580] ;  /* 0x0001600000047ab9 */ /* 0x000fe40000000800 */
[----:B------:R-:W-:-:S07]  /*10e0*/  IMAD.U32 R23, RZ, RZ, UR4 ;  /* 0x00000004ff177e24 */ /* 0x000fce000f8e00ff */
.L_x_12:
[----:B------:R-:W-:Y:S02]  /*10f0*/  ULDC.64 UR4, c[0x0][0x5a0] ;  /* 0x0001680000047ab9 */ /* 0x000fe40000000a00 */
[----:B------:R-:W-:-:S04]  /*1100*/  ISETP.NE.U32.AND P0, PT, RZ, UR4, PT ;  /* 0x00000004ff007c0c */ /* 0x000fc8000bf05070 */
[----:B------:R-:W-:-:S13]  /*1110*/  ISETP.NE.AND.EX P0, PT, RZ, UR5, PT, P0 ;  /* 0x00000005ff007c0c */ /* 0x000fda000bf05300 */
[----:B------:R-:W-:Y:S05]  /*1120*/  @!P0 BRA `(.L_x_14) ;  /* 0x00000000001c8947 */ /* 0x000fea0003800000 */
[----:B01----:R-:W0:Y:S02]  /*1130*/  LDC.64 R4, c[0x0][0x5a0] ;  /* 0x00016800ff047b82 */ /* 0x003e240000000a00 */
[----:B0-----:R-:W2:Y:S02]  /*1140*/  LDG.E.64 R4, desc[UR38][R4.64] ;  /* 0x0000002604047981 */ /* 0x001ea4000c1e1b00 */
[----:B--2---:R-:W-:-:S04]  /*1150*/  ISETP.NE.U32.AND P0, PT, R4, RZ, PT ;  /* 0x000000ff0400720c */ /* 0x004fc80003f05070 */
[----:B------:R-:W-:-:S13]  /*1160*/  ISETP.NE.AND.EX P0, PT, R5, RZ, PT, P0 ;  /* 0x000000ff0500720c */ /* 0x000fda0003f05300 */
[----:B------:R-:W-:Y:S05]  /*1170*/  @!P0 BRA `(.L_x_14) ;  /* 0x0000000000088947 */ /* 0x000fea0003800000 */
[----:B------:R0:W5:Y:S01]  /*1180*/  LD.E R90, desc[UR38][R4.64] ;  /* 0x00000026045a7980 */ /* 0x000162000c101900 */
[----:B------:R-:W-:Y:S05]  /*1190*/  BRA `(.L_x_15) ;  /* 0x0000000000247947 */ /* 0x000fea0003800000 */
.L_x_14:
[----:B------:R-:W-:Y:S02]  /*11a0*/  ULDC.64 UR4, c[0x0][0x590] ;  /* 0x0001640000047ab9 */ /* 0x000fe40000000a00 */
[----:B------:R-:W-:-:S04]  /*11b0*/  ISETP.NE.U32.AND P0, PT, RZ, UR4, PT ;  /* 0x00000004ff007c0c */ /* 0x000fc8000bf05070 */
[----:B------:R-:W-:-:S13]  /*11c0*/  ISETP.NE.AND.EX P0, PT, RZ, UR5, PT, P0 ;  /* 0x00000005ff007c0c */ /* 0x000fda000bf05300 */
[----:B------:R-:W-:Y:S05]  /*11d0*/  @!P0 BRA `(.L_x_16) ;  /* 0x00000000000c8947 */ /* 0x000fea0003800000 */
[----:B------:R-:W2:Y:S02]  /*11e0*/  LDC.64 R90, c[0x0][0x590] ;  /* 0x00016400ff5a7b82 */ /* 0x000ea40000000a00 */
[----:B--2---:R2:W5:Y:S01]  /*11f0*/  LDG.E R90, desc[UR38][R90.64] ;  /* 0x000000265a5a7981 */ /* 0x004562000c1e1900 */
[----:B------:R-:W-:Y:S05]  /*1200*/  BRA `(.L_x_15) ;  /* 0x0000000000087947 */ /* 0x000fea0003800000 */
.L_x_16:
[----:B------:R-:W-:Y:S02]  /*1210*/  ULDC UR4, c[0x0][0x584] ;  /* 0x0001610000047ab9 */ /* 0x000fe40000000800 */
[----:B------:R-:W-:-:S07]  /*1220*/  IMAD.U32 R90, RZ, RZ, UR4 ;  /* 0x00000004ff5a7e24 */ /* 0x000fce000f8e00ff */
.L_x_15:
[----:B------:R-:W-:-:S13]  /*1230*/  LOP3.LUT P0, RZ, R3, 0xff, RZ, 0xc0, !PT ;  /* 0x000000ff03ff7812 */ /* 0x000fda000780c0ff */
[----:B------:R-:W-:Y:S05]  /*1240*/  @!P0 EXIT ;  /* 0x000000000000894d */ /* 0x000fea0003800000 */
[----:B------:R-:W3:Y:S01]  /*1250*/  LDC R93, c[0x0][0x658] ;  /* 0x00019600ff5d7b82 */ /* 0x000ee20000000800 */
[----:B------:R-:W-:Y:S01]  /*1260*/  LOP3.LUT R7, R7, 0x1, RZ, 0xc0, !PT ;  /* 0x0000000107077812 */ /* 0x000fe200078ec0ff */
[----:B------:R-:W-:Y:S01]  /*1270*/  ULDC.64 UR6, c[0x0][0x288] ;  /* 0x0000a20000067ab9 */ /* 0x000fe20000000a00 */
[----:B------:R-:W-:Y:S01]  /*1280*/  SHF.R.U32.HI R3, RZ, 0x2, R95 ;  /* 0x00000002ff037819 */ /* 0x000fe2000001165f */
[----:B------:R-:W-:Y:S01]  /*1290*/  UIADD3 UR4, UR7, 0x3f, URZ ;  /* 0x0000003f07047890 */ /* 0x000fe2000fffe03f */
[----:B------:R-:W-:Y:S01]  /*12a0*/  SHF.R.U32.HI R0, RZ, 0x1, R0 ;  /* 0x00000001ff007819 */ /* 0x000fe20000011600 */
[----:B------:R-:W-:Y:S01]  /*12b0*/  IMAD.SHL.U32 R88, R7, 0x40, RZ ;  /* 0x0000004007587824 */ /* 0x000fe200078e00ff */
[----:B------:R-:W-:Y:S01]  /*12c0*/  LOP3.LUT R3, R3, 0x7, RZ, 0xc0, !PT ;  /* 0x0000000703037812 */ /* 0x000fe200078ec0ff */
[----:B------:R-:W4:Y:S01]  /*12d0*/  LDC.64 R8, c[0x0][0x5c8] ;  /* 0x00017200ff087b82 */ /* 0x000f220000000a00 */
[----:B------:R-:W-:Y:S01]  /*12e0*/  USHF.R.S32.HI UR5, URZ, 0x1f, UR4 ;  /* 0x0000001f3f057899 */ /* 0x000fe20008011404 */
[----:B------:R-:W-:Y:S01]  /*12f0*/  LOP3.LUT R0, R0, 0x30, RZ, 0xc0, !PT ;  /* 0x0000003000007812 */ /* 0x000fe200078ec0ff */
[----:B------:R-:W-:Y:S01]  /*1300*/  IMAD.MOV.U32 R6, RZ, RZ, 0x1 ;  /* 0x00000001ff067424 */ /* 0x000fe200078e00ff */
[--C-:B------:R-:W-:Y:S01]  /*1310*/  LOP3.LUT R88, R88, 0x40, R3.reuse, 0xe2, !PT ;  /* 0x0000004058587812 */ /* 0x100fe200078ee203 */
[----:B------:R-:W-:Y:S01]  /*1320*/  ULEA.HI UR5, UR5, UR4, URZ, 0x6 ;  /* 0x0000000405057291 */ /* 0x000fe2000f8f303f */
[-C--:B01----:R-:W-:Y:S01]  /*1330*/  IADD3 R4, RZ, -R0.reuse, -R3 ;  /* 0x80000000ff047210 */ /* 0x083fe20007ffe803 */
[----:B------:R-:W-:Y:S01]  /*1340*/  IMAD.U32 R5, RZ, RZ, UR6 ;  /* 0x00000006ff057e24 */ /* 0x000fe2000f8e00ff */
[----:B------:R-:W0:Y:S01]  /*1350*/  LDC R97, c[0x0][0x600] ;  /* 0x00018000ff617b82 */ /* 0x000e220000000800 */
[----:B------:R-:W-:Y:S01]  /*1360*/  LOP3.LUT R88, R88, R0, RZ, 0xfc, !PT ;  /* 0x0000000058587212 */ /* 0x000fe200078efcff */
[----:B------:R-:W-:Y:S01]  /*1370*/  IMAD.MOV.U32 R0, RZ, RZ, -0x1 ;  /* 0xffffffffff007424 */ /* 0x000fe200078e00ff */
[----:B------:R-:W-:Y:S01]  /*1380*/  USHF.R.S32.HI UR43, URZ, 0x6, UR5 ;  /* 0x000000063f2b7899 */ /* 0x000fe20008011405 */
[----:B------:R-:W-:Y:S01]  /*1390*/  LOP3.LUT R94, R95, 0x3, RZ, 0xc0, !PT ;  /* 0x000000035f5e7812 */ /* 0x000fe200078ec0ff */
[----:B------:R-:W-:Y:S01]  /*13a0*/  IMAD R4, R7, -0x40, R4 ;  /* 0xffffffc007047824 */ /* 0x000fe200078e0204 */
[C---:B------:R-:W-:Y:S01]  /*13b0*/  LOP3.LUT R96, R95.reuse, 0x80, RZ, 0xc0, !PT ;  /* 0x000000805f607812 */ /* 0x040fe200078ec0ff */
[----:B------:R-:W-:Y:S01]  /*13c0*/  UISETP.LT.AND UP0, UPT, UR43, 0x1, UPT ;  /* 0x000000012b00788c */ /* 0x000fe2000bf01270 */
[-C--:B---3--:R-:W-:Y:S01]  /*13d0*/  SHF.L.U32 R0, R0, R93.reuse, RZ ;  /* 0x0000005d00007219 */ /* 0x088fe200000006ff */
[----:B------:R-:W-:Y:S01]  /*13e0*/  ULDC UR4, c[0x0][0x284] ;  /* 0x0000a10000047ab9 */ /* 0x000fe20000000800 */
[----:B------:R-:W-:Y:S01]  /*13f0*/  IMAD R94, R94, -0x2, R5 ;  /* 0xfffffffe5e5e7824 */ /* 0x000fe200078e0205 */
[----:B------:R-:W-:Y:S01]  /*1400*/  USEL UR44, UR43, 0x1, UP0 ;  /* 0x000000012b2c7887 */ /* 0x000fe20008000000 */
[----:B------:R-:W-:Y:S01]  /*1410*/  SHF.L.U32 R93, R6, R93, RZ ;  /* 0x0000005d065d7219 */ /* 0x000fe200000006ff */
[----:B------:R-:W-:Y:S01]  /*1420*/  IMAD.SHL.U32 R95, R95, 0x2, RZ ;  /* 0x000000025f5f7824 */ /* 0x000fe200078e00ff */
[----:B------:R-:W-:Y:S01]  /*1430*/  LOP3.LUT R102, R18, 0x1, RZ, 0xfc, !PT ;  /* 0x0000000112667812 */ /* 0x000fe200078efcff */
[----:B------:R-:W-:Y:S01]  /*1440*/  VIADD R99, R4, UR4 ;  /* 0x0000000404637c36 */ /* 0x000fe20008000000 */
[C---:B----4-:R-:W-:Y:S01]  /*1450*/  SHF.L.U64.HI R92, R8.reuse, 0x3, R9 ;  /* 0x00000003085c7819 */ /* 0x050fe20000010209 */
[----:B--2---:R-:W-:Y:S01]  /*1460*/  IMAD.SHL.U32 R91, R8, 0x8, RZ ;  /* 0x00000008085b7824 */ /* 0x004fe200078e00ff */
[----:B------:R-:W-:Y:S01]  /*1470*/  SHF.R.U32.HI R96, RZ, 0x7, R96 ;  /* 0x00000007ff607819 */ /* 0x000fe20000011660 */
[----:B------:R-:W-:Y:S01]  /*1480*/  IMAD.MOV.U32 R89, RZ, RZ, RZ ;  /* 0x000000ffff597224 */ /* 0x000fe200078e00ff */
[----:B------:R-:W-:Y:S01]  /*1490*/  LOP3.LUT R98, RZ, R0, RZ, 0x33, !PT ;  /* 0x00000000ff627212 */ /* 0x000fe200078e33ff */
[----:B------:R-:W-:Y:S01]  /*14a0*/  UIADD3 UR44, UR43, -UR44, URZ ;  /* 0x8000002c2b2c7290 */ /* 0x000fe2000fffe03f */
[----:B------:R-:W-:Y:S01]  /*14b0*/  UMOV UR40, URZ ;  /* 0x0000003f00287c82 */ /* 0x000fe20008000000 */
[----:B0-----:R-:W-:Y:S01]  /*14c0*/  VIADD R97, R97, 0xffffffff ;  /* 0xffffffff61617836 */ /* 0x001fe20000000000 */
[----:B------:R-:W-:-:S09]  /*14d0*/  UMOV UR41, URZ ;  /* 0x0000003f00297c82 */ /* 0x000fd20008000000 */
.L_x_164:
[----:B0-----:R-:W0:Y:S01]  /*14e0*/  SHFL.IDX PT, R0, R96, RZ, 0x1f ;  /* 0x00001fff60007589 */ /* 0x001e2200000e0000 */
[----:B-1----:R-:W1:Y:S01]  /*14f0*/  S2UR UR7, SR_CgaCtaId ;  /* 0x00000000000779c3 */ /* 0x002e620000008800 */
[----:B------:R-:W-:Y:S01]  /*1500*/  UMOV UR6, 0x400 ;  /* 0x0000040000067882 */ /* 0x000fe20000000000 */
[----:B0-----:R-:W-:Y:S01]  /*1510*/  R2UR UR4, R0 ;  /* 0x00000000000472ca */ /* 0x001fe200000e0000 */
[----:B-1----:R-:W-:-:S12]  /*1520*/  ULEA UR6, UR7, UR6, 0x18 ;  /* 0x0000000607067291 */ /* 0x002fd8000f8ec03f */
[----:B------:R-:W-:-:S04]  /*1530*/  ULEA.HI UR5, UR4, UR4, URZ, 0x1 ;  /* 0x0000000404057291 */ /* 0x000fc8000f8f083f */
[----:B------:R-:W-:-:S04]  /*1540*/  ULOP3.LUT UR5, UR5, 0x7fffe, URZ, 0xc0, !UPT ;  /* 0x0007fffe05057892 */ /* 0x000fc8000f8ec03f */
[----:B------:R-:W-:-:S03]  /*1550*/  UIADD3 UR5, UR4, -UR5, URZ ;  /* 0x8000000504057290 */ /* 0x000fc6000fffe03f */
[----:B------:R-:W-:Y:S01]  /*1560*/  ULDC UR4, c[0x0][0x28c] ;  /* 0x0000a30000047ab9 */ /* 0x000fe20000000800 */
[----:B------:R-:W-:Y:S01]  /*1570*/  ULEA UR5, UR5, UR6, 0xd ;  /* 0x0000000605057291 */ /* 0x000fe2000f8e683f */
[----:B------:R-:W-:-:S03]  /*1580*/  ISETP.LT.AND P0, PT, RZ, UR4, PT ;  /* 0x00000004ff007c0c */ /* 0x000fc6000bf01270 */
[----:B------:R-:W-:-:S04]  /*1590*/  UIADD3 UR5, UR5, 0x180, URZ ;  /* 0x0000018005057890 */ /* 0x000fc8000fffe03f */
[----:B------:R-:W-:-:S04]  /*15a0*/  USHF.R.U32.HI UR5, URZ, 0x4, UR5 ;  /* 0x000000043f057899 */ /* 0x000fc80008011605 */
[----:B------:R-:W-:-:S04]  /*15b0*/  ULOP3.LUT UR5, UR5, 0x3fff, URZ, 0xc0, !UPT ;  /* 0x00003fff05057892 */ /* 0x000fc8000f8ec03f */
[----:B------:R-:W-:Y:S01]  /*15c0*/  ULOP3.LUT UR45, UR5, 0x10000, URZ, 0xfc, !UPT ;  /* 0x00010000052d7892 */ /* 0x000fe2000f8efc3f */
[----:B--2345:R-:W-:Y:S11]  /*15d0*/  @P0 BRA `(.L_x_17) ;  /* 0x0000000000400947 */ /* 0x03cff60003800000 */
[----:B------:R-:W-:Y:S01]  /*15e0*/  MOV R0, 0x0 ;  /* 0x0000000000007802 */ /* 0x000fe20000000f00 */
[----:B------:R-:W-:Y:S01]  /*15f0*/  ULDC.64 UR4, c[0x4][0x68] ;  /* 0x01001a0000047ab9 */ /* 0x000fe20000000a00 */
[----:B------:R-:W-:Y:S01]  /*1600*/  ULDC.64 UR6, c[0x4][0x8] ;  /* 0x0100020000067ab9 */ /* 0x000fe20000000a00 */
[----:B------:R-:W-:Y:S01]  /*1610*/  IMAD.U32 R4, RZ, RZ, UR4 ;  /* 0x00000004ff047e24 */ /* 0x000fe2000f8e00ff */
[----:B------:R0:W1:Y:S01]  /*1620*/  LDC.64 R14, c[0x4][R0] ;  /* 0x01000000000e7b82 */ /* 0x0000620000000a00 */
[----:B------:R-:W-:Y:S01]  /*1630*/  IMAD.U32 R5, RZ, RZ, UR5 ;  /* 0x00000005ff057e24 */ /* 0x000fe2000f8e00ff */
[----:B------:R-:W-:Y:S01]  /*1640*/  ULDC.64 UR4, c[0x4][0x70] ;  /* 0x01001c0000047ab9 */ /* 0x000fe20000000a00 */
[----:B------:R-:W-:Y:S02]  /*1650*/  IMAD.U32 R10, RZ, RZ, UR6 ;  /* 0x00000006ff0a7e24 */ /* 0x000fe4000f8e00ff */
[----:B------:R-:W-:Y:S02]  /*1660*/  IMAD.U32 R6, RZ, RZ, UR4 ;  /* 0x00000004ff067e24 */ /* 0x000fe4000f8e00ff */
[----:B------:R-:W-:-:S02]  /*1670*/  IMAD.U32 R7, RZ, RZ, UR5 ;  /* 0x00000005ff077e24 */ /* 0x000fc4000f8e00ff */
[----:B------:R-:W-:Y:S02]  /*1680*/  IMAD.U32 R11, RZ, RZ, UR7 ;  /* 0x00000007ff0b7e24 */ /* 0x000fe4000f8e00ff */
[----:B------:R-:W-:Y:S02]  /*1690*/  IMAD.MOV.U32 R8, RZ, RZ, 0x1e1 ;  /* 0x000001e1ff087424 */ /* 0x000fe400078e00ff */
[----:B------:R-:W-:Y:S02]  /*16a0*/  IMAD.MOV.U32 R12, RZ, RZ, 0x1 ;  /* 0x00000001ff0c7424 */ /* 0x000fe400078e00ff */
[----:B0-----:R-:W-:-:S07]  /*16b0*/  IMAD.MOV.U32 R13, RZ, RZ, RZ ;  /* 0x000000ffff0d7224 */ /* 0x001fce00078e00ff */
[----:B------:R-:W-:-:S07]  /*16c0*/  LEPC R20, `(.L_x_17) ;  /* 0x000000001014794e */ /* 0x000fce0000000000 */
[----:B-1---5:R-:W-:Y:S05]  /*16d0*/  CALL.ABS.NOINC R14 ;  /* 0x000000000e007343 */ /* 0x022fea0003c00000 */
.L_x_17:
[----:B------:R-:W-:-:S13]  /*16e0*/  ISETP.NE.AND P0, PT, R102, 0x3, PT ;  /* 0x000000036600780c */ /* 0x000fda0003f05270 */
[----:B------:R-:W-:Y:S05]  /*16f0*/  @!P0 BRA `(.L_x_18) ;  /* 0x0000000000048947 */ /* 0x000fea0003800000 */
[----:B------:R-:W-:Y:S01]  /*1700*/  BPT.TRAP 0x1 ;  /* 0x000000040000795c */ /* 0x000fe20000300000 */
.L_x_18:
[----:B------:R-:W0:Y:S01]  /*1710*/  S2UR UR5, SR_CgaCtaId ;  /* 0x00000000000579c3 */ /* 0x000e220000008800 */
[----:B------:R-:W-:Y:S01]  /*1720*/  UMOV UR4, 0x400 ;  /* 0x0000040000047882 */ /* 0x000fe20000000000 */
[----:B------:R-:W-:Y:S02]  /*1730*/  IMAD.U32 R0, RZ, RZ, UR40 ;  /* 0x00000028ff007e24 */ /* 0x000fe4000f8e00ff */
[----:B------:R-:W-:-:S03]  /*1740*/  IMAD.U32 R3, RZ, RZ, UR41 ;  /* 0x00000029ff037e24 */ /* 0x000fc6000f8e00ff */
[----:B------:R-:W-:Y:S01]  /*1750*/  SHF.L.U32 R0, R0, 0x1f, RZ ;  /* 0x0000001f00007819 */ /* 0x000fe200000006ff */
[----:B0-----:R-:W-:-:S06]  /*1760*/  ULEA UR4, UR5, UR4, 0x18 ;  /* 0x0000000405047291 */ /* 0x001fcc000f8ec03f */
[----:B------:R-:W-:-:S04]  /*1770*/  IMAD.U32 R6, RZ, RZ, UR4 ;  /* 0x00000004ff067e24 */ /* 0x000fc8000f8e00ff */
[----:B------:R-:W-:-:S04]  /*1780*/  IMAD R3, R3, 0x8, R6 ;  /* 0x0000000803037824 */ /* 0x000fc800078e0206 */
[----:B------:R0:W1:Y:S01]  /*1790*/  SYNCS.PHASECHK.TRANS64.TRYWAIT P1, [R3+URZ], R0 ;  /* 0x00000000030075a7 */ /* 0x000062000802017f */
[----:B------:R-:W-:Y:S05]  /*17a0*/  @!P0 BRA `(.L_x_19) ;  /* 0x0000000000048947 */ /* 0x000fea0003800000 */
[----:B------:R-:W-:Y:S01]  /*17b0*/  BPT.TRAP 0x1 ;  /* 0x000000040000795c */ /* 0x000fe20000300000 */
.L_x_19:
[----:B------:R-:W-:-:S05]  /*17c0*/  IMAD.U32 R4, RZ, RZ, UR44 ;  /* 0x0000002cff047e24 */ /* 0x000fca000f8e00ff */
[----:B------:R-:W-:Y:S01]  /*17d0*/  ISETP.GE.AND P2, PT, R4, 0x1, PT ;  /* 0x000000010400780c */ /* 0x000fe20003f46270 */
[----:B-1----:R-:W-:-:S12]  /*17e0*/  @P1 BRA `(.L_x_20) ;  /* 0x0000000000081947 */ /* 0x002fd80003800000 */
[----:B------:R-:W1:Y:S02]  /*17f0*/  SYNCS.PHASECHK.TRANS64.TRYWAIT P1, [R3+URZ], R0 ;  /* 0x00000000030075a7 */ /* 0x000e64000802017f */
[----:B-1----:R-:W-:Y:S05]  /*1800*/  @!P1 BRA `(.L_x_21) ;  /* 0x0000006800489947 */ /* 0x002fea0003800000 */
.L_x_20:
[----:B------:R-:W-:Y:S05]  /*1810*/  WARPSYNC.ALL ;  /* 0x0000000000007948 */ /* 0x000fea0003800000 */
[----:B------:R-:W-:Y:S01]  /*1820*/  R2UR UR4, R6 ;  /* 0x00000000060472ca */ /* 0x000fe200000e0000 */
[----:B------:R-:W-:Y:S01]  /*1830*/  ULEA UR5, UR41, UR45, 0xa ;  /* 0x0000002d29057291 */ /* 0x000fe2000f8e503f */
[----:B------:R-:W-:Y:S01]  /*1840*/  WARPGROUP.ARRIVE ;  /* 0x00000000000079c5 */ /* 0x000fe20000000000 */
[----:B------:R-:W-:Y:S01]  /*1850*/  UMOV UR9, 0x40000040 ;  /* 0x4000004000097882 */ /* 0x000fe20000000000 */
[----:B------:R-:W-:-:S04]  /*1860*/  UMOV UR11, 0x40000040 ;  /* 0x40000040000b7882 */ /* 0x000fc80000000000 */
[----:B------:R-:W-:-:S05]  /*1870*/  UMOV UR8, UR5 ;  /* 0x0000000500087c82 */ /* 0x000fca0008000000 */
[----:B------:R-:W-:-:S04]  /*1880*/  UIADD3 UR4, UR4, 0x1c180, URZ ;  /* 0x0001c18004047890 */ /* 0x000fc8000fffe03f */
[----:B------:R-:W-:-:S04]  /*1890*/  USHF.R.U32.HI UR4, URZ, 0x4, UR4 ;  /* 0x000000043f047899 */ /* 0x000fc80008011604 */
[----:B------:R-:W-:-:S04]  /*18a0*/  ULOP3.LUT UR4, UR4, 0x3fff, URZ, 0xc0, !UPT ;  /* 0x00003fff04047892 */ /* 0x000fc8000f8ec03f */
[----:B------:R-:W-:-:S04]  /*18b0*/  ULOP3.LUT UR4, UR4, 0x10000, URZ, 0xfc, !UPT ;  /* 0x0001000004047892 */ /* 0x000fc8000f8efc3f */
[----:B------:R-:W-:-:S07]  /*18c0*/  ULEA UR6, UR41, UR4, 0xa ;  /* 0x0000000429067291 */ /* 0x000fce000f8e503f */
[----:B------:R-:W-:Y:S02]  /*18d0*/  UMOV UR10, UR6 ;  /* 0x00000006000a7c82 */ /* 0x000fe40008000000 */
[----:B------:R-:W-:Y:S01]  /*18e0*/  HGMMA.64x128x16.F32 R24, gdesc[UR8], RZ, !UPT, gsb0 ;  /* 0x01e00000081879f0 */ /* 0x000fe2000c0008ff */
[----:B------:R-:W-:Y:S02]  /*18f0*/  UIADD3 UR8, UR5, 0x2, URZ ;  /* 0x0000000205087890 */ /* 0x000fe4000fffe03f */
[----:B------:R-:W-:Y:S01]  /*1900*/  UIADD3 UR10, UR6, 0x2, URZ ;  /* 0x00000002060a7890 */ /* 0x000fe2000fffe03f */
[----:B------:R-:W-:Y:S01]  /*1910*/  UMOV UR9, 0x40000040 ;  /* 0x4000004000097882 */ /* 0x000fe20000000000 */
[----:B------:R-:W-:Y:S01]  /*1920*/  UMOV UR11, 0x40000040 ;  /* 0x40000040000b7882 */ /* 0x000fe20000000000 */
[----:B------:R-:W-:Y:S02]  /*1930*/  WARPGROUP.DEPBAR.LE gsb0, 0x0 ;  /* 0x00008000000079c5 */ /* 0x000fe40000010000 */
[----:B------:R-:W-:-:S06]  /*1940*/  WARPGROUP.ARRIVE ;  /* 0x00000000000079c5 */ /* 0x000fcc0000000000 */
[----:B------:R-:W-:Y:S01]  /*1950*/  HGMMA.64x128x16.F32 R24, gdesc[UR8], R24, gsb0 ;  /* 0x01e00000081879f0 */ /* 0x000fe20008000818 */
        /* <DEDUP_REMOVED lines=13> */
[----:B------:R-:W-:Y:S03]  /*1a30*/  HGMMA.64x128x16.F32 R24, gdesc[UR8], R24, gsb0 ;  /* 0x01e00000081879f0 */ /* 0x000fe60008000818 */
[----:B------:R-:W-:Y:S02]  /*1a40*/  WARPGROUP.DEPBAR.LE gsb0, 0x0 ;  /* 0x00008000000079c5 */ /* 0x000fe40000010000 */
[----:B------:R-:W-:Y:S05]  /*1a50*/  @!P2 BRA `(.L_x_22) ;  /* 0x000000040028a947 */ /* 0x000fea0003800000 */
[----:B------:R-:W-:Y:S01]  /*1a60*/  UIADD3 UR5, UR41, 0x1, URZ ;  /* 0x0000000129057890 */ /* 0x000fe2000fffe03f */
[----:B01----:R-:W-:Y:S02]  /*1a70*/  IMAD.U32 R0, RZ, RZ, UR44 ;  /* 0x0000002cff007e24 */ /* 0x003fe4000f8e00ff */
[----:B------:R-:W-:Y:S01]  /*1a80*/  IMAD.U32 R3, RZ, RZ, UR41 ;  /* 0x00000029ff037e24 */ /* 0x000fe2000f8e00ff */
[----:B------:R-:W-:-:S04]  /*1a90*/  UISETP.NE.AND UP0, UPT, UR5, 0x7, UPT ;  /* 0x000000070500788c */ /* 0x000fc8000bf05270 */
[----:B------:R-:W-:Y:S02]  /*1aa0*/  USEL UR6, URZ, 0x1, UP0 ;  /* 0x000000013f067887 */ /* 0x000fe40008000000 */
[----:B------:R-:W-:Y:S02]  /*1ab0*/  USEL UR5, UR5, URZ, UP0 ;  /* 0x0000003f05057287 */ /* 0x000fe40008000000 */
[----:B------:R-:W-:-:S06]  /*1ac0*/  ULOP3.LUT UR6, UR40, UR6, URZ, 0x3c, !UPT ;  /* 0x0000000628067292 */ /* 0x000fcc000f8e3c3f */
[----:B------:R-:W-:-:S07]  /*1ad0*/  IMAD.U32 R7, RZ, RZ, UR6 ;  /* 0x00000006ff077e24 */ /* 0x000fce000f8e00ff */
.L_x_29:
[----:B------:R-:W-:Y:S05]  /*1ae0*/  @!P0 BRA `(.L_x_23) ;  /* 0x0000000000048947 */ /* 0x000fea0003800000 */
[----:B------:R-:W-:Y:S01]  /*1af0*/  BPT.TRAP 0x1 ;  /* 0x000000040000795c */ /* 0x000fe20000300000 */
.L_x_23:
[----:B------:R-:W0:Y:S01]  /*1b00*/  S2UR UR7, SR_CgaCtaId ;  /* 0x00000000000779c3 */ /* 0x000e220000008800 */
[----:B------:R-:W-:Y:S01]  /*1b10*/  UMOV UR6, 0x400 ;  /* 0x0000040000067882 */ /* 0x000fe20000000000 */
[----:B------:R-:W-:Y:S01]  /*1b20*/  IMAD.U32 R5, RZ, RZ, UR5 ;  /* 0x00000005ff057e24 */ /* 0x000fe2000f8e00ff */
[----:B------:R-:W-:Y:S01]  /*1b30*/  SHF.L.U32 R4, R7, 0x1f, RZ ;  /* 0x0000001f07047819 */ /* 0x000fe200000006ff */
[----:B0-----:R-:W-:-:S06]  /*1b40*/  ULEA UR6, UR7, UR6, 0x18 ;  /* 0x0000000607067291 */ /* 0x001fcc000f8ec03f */
[----:B------:R-:W-:-:S04]  /*1b50*/  IMAD.U32 R6, RZ, RZ, UR6 ;  /* 0x00000006ff067e24 */ /* 0x000fc8000f8e00ff */
[----:B------:R-:W-:-:S04]  /*1b60*/  IMAD R5, R5, 0x8, R6 ;  /* 0x0000000805057824 */ /* 0x000fc800078e0206 */
[----:B------:R0:W1:Y:S01]  /*1b70*/  SYNCS.PHASECHK.TRANS64.TRYWAIT P1, [R5+URZ], R4 ;  /* 0x00000004050075a7 */ /* 0x000062000802017f */
[----:B------:R-:W-:Y:S05]  /*1b80*/  @!P0 BRA `(.L_x_24) ;  /* 0x0000000000048947 */ /* 0x000fea0003800000 */
[----:B------:R-:W-:Y:S01]  /*1b90*/  BPT.TRAP 0x1 ;  /* 0x000000040000795c */ /* 0x000fe20000300000 */
.L_x_24:
[----:B-1----:R-:W-:Y:S05]  /*1ba0*/  @P1 BRA `(.L_x_25) ;  /* 0x0000000000081947 */ /* 0x002fea0003800000 */
[----:B------:R-:W1:Y:S02]  /*1bb0*/  SYNCS.PHASECHK.TRANS64.TRYWAIT P1, [R5+URZ], R4 ;  /* 0x00000004050075a7 */ /* 0x000e64000802017f */
[----:B-1----:R-:W-:Y:S05]  /*1bc0*/  @!P1 BRA `(.L_x_26) ;  /* 0x00000064006c9947 */ /* 0x002fea0003800000 */
.L_x_25:
[----:B------:R-:W-:Y:S01]  /*1bd0*/  ULEA UR6, UR5, UR45, 0xa ;  /* 0x0000002d05067291 */ /* 0x000fe2000f8e503f */
[----:B------:R-:W-:Y:S01]  /*1be0*/  WARPGROUP.ARRIVE ;  /* 0x00000000000079c5 */ /* 0x000fe20000000000 */
[----:B------:R-:W-:Y:S01]  /*1bf0*/  ULEA UR7, UR5, UR4, 0xa ;  /* 0x0000000405077291 */ /* 0x000fe2000f8e503f */
[----:B------:R-:W-:Y:S01]  /*1c00*/  UMOV UR9, 0x40000040 ;  /* 0x4000004000097882 */ /* 0x000fe20000000000 */
[----:B------:R-:W-:-:S03]  /*1c10*/  UMOV UR11, 0x40000040 ;  /* 0x40000040000b7882 */ /* 0x000fc60000000000 */
[----:B------:R-:W-:Y:S02]  /*1c20*/  UMOV UR8, UR6 ;  /* 0x0000000600087c82 */ /* 0x000fe40008000000 */
[----:B------:R-:W-:Y:S02]  /*1c30*/  UMOV UR10, UR7 ;  /* 0x00000007000a7c82 */ /* 0x000fe40008000000 */
[----:B------:R-:W-:Y:S01]  /*1c40*/  HGMMA.64x128x16.F32 R24, gdesc[UR8], R24, gsb0 ;  /* 0x01e00000081879f0 */ /* 0x000fe20008000818 */
[----:B------:R-:W-:Y:S02]  /*1c50*/  UIADD3 UR8, UR6, 0x2, URZ ;  /* 0x0000000206087890 */ /* 0x000fe4000fffe03f */
[----:B------:R-:W-:Y:S01]  /*1c60*/  UIADD3 UR10, UR7, 0x2, URZ ;  /* 0x00000002070a7890 */ /* 0x000fe2000fffe03f */
[----:B------:R-:W-:Y:S01]  /*1c70*/  UMOV UR9, 0x40000040 ;  /* 0x4000004000097882 */ /* 0x000fe20000000000 */
[----:B------:R-:W-:Y:S01]  /*1c80*/  UMOV UR11, 0x40000040 ;  /* 0x40000040000b7882 */ /* 0x000fe20000000000 */
[----:B------:R-:W-:-:S02]  /*1c90*/  WARPGROUP.DEPBAR.LE gsb0, 0x0 ;  /* 0x00008000000079c5 */ /* 0x000fc40000010000 */
        /* <DEDUP_REMOVED lines=18> */
[----:B------:R-:W-:Y:S01]  /*1dc0*/  BPT.TRAP 0x1 ;  /* 0x000000040000795c */ /* 0x000fe20000300000 */
.L_x_27:
[----:B------:R-:W-:-:S13]  /*1dd0*/  ISETP.NE.AND P1, PT, R22, RZ, PT ;  /* 0x000000ff1600720c */ /* 0x000fda0003f25270 */
[----:B01----:R-:W-:-:S04]  /*1de0*/  @P1 IMAD R4, R3, 0x8, R6 ;  /* 0x0000000803041824 */ /* 0x003fc800078e0206 */
[----:B------:R-:W-:-:S05]  /*1df0*/  @P1 VIADD R4, R4, 0x38 ;  /* 0x0000003804041836 */ /* 0x000fca0000000000 */
[----:B------:R-:W-:-:S04]  /*1e00*/  @P1 PRMT R4, R19, 0x654, R4 ;  /* 0x0000065413041816 */ /* 0x000fc80000000004 */
[----:B------:R0:W-:Y:S01]  /*1e10*/  @P1 SYNCS.ARRIVE.TRANS64.RED.A1T0 RZ, [R4+URZ], RZ ;  /* 0x000000ff04ff19a7 */ /* 0x0001e2000810043f */
[----:B------:R-:W-:-:S13]  /*1e20*/  ISETP.GT.U32.AND P1, PT, R18, 0x1, PT ;  /* 0x000000011200780c */ /* 0x000fda0003f24070 */
[----:B0-----:R-:W-:Y:S05]  /*1e30*/  @P1 BRA `(.L_x_28) ;  /* 0x0000000000041947 */ /* 0x001fea0003800000 */
[----:B------:R-:W-:Y:S01]  /*1e40*/  BPT.TRAP 0x1 ;  /* 0x000000040000795c */ /* 0x000fe20000300000 */
.L_x_28:
[----:B------:R-:W-:Y:S01]  /*1e50*/  UIADD3 UR5, UR5, 0x1, URZ ;  /* 0x0000000105057890 */ /* 0x000fe2000fffe03f */
[C---:B------:R-:W-:Y:S01]  /*1e60*/  ISETP.GT.AND P2, PT, R0.reuse, 0x1, PT ;  /* 0x000000010000780c */ /* 0x040fe20003f44270 */
[----:B------:R-:W-:Y:S02]  /*1e70*/  VIADD R3, R3, 0x1 ;  /* 0x0000000103037836 */ /* 0x000fe40000000000 */
[----:B------:R-:W-:Y:S01]  /*1e80*/  UISETP.NE.AND UP0, UPT, UR5, 0x7, UPT ;  /* 0x000000070500788c */ /* 0x000fe2000bf05270 */
[----:B------:R-:W-:Y:S02]  /*1e90*/  VIADD R0, R0, 0xffffffff ;  /* 0xffffffff00007836 */ /* 0x000fe40000000000 */
[C---:B------:R-:W-:Y:S01]  /*1ea0*/  ISETP.NE.AND P1, PT, R3.reuse, 0x7, PT ;  /* 0x000000070300780c */ /* 0x040fe20003f25270 */
[----:B------:R-:W-:Y:S02]  /*1eb0*/  USEL UR6, URZ, 0x1, UP0 ;  /* 0x000000013f067887 */ /* 0x000fe40008000000 */
[----:B------:R-:W-:Y:S01]  /*1ec0*/  USEL UR5, UR5, URZ, UP0 ;  /* 0x0000003f05057287 */ /* 0x000fe20008000000 */
[----:B------:R-:W-:-:S03]  /*1ed0*/  SEL R3, R3, RZ, P1 ;  /* 0x000000ff03037207 */ /* 0x000fc60000800000 */
[----:B------:R-:W-:Y:S01]  /*1ee0*/  LOP3.LUT R7, R7, UR6, RZ, 0x3c, !PT ;  /* 0x0000000607077c12 */ /* 0x000fe2000f8e3cff */
[----:B------:R-:W-:Y:S07]  /*1ef0*/  @P2 BRA `(.L_x_29) ;  /* 0xfffffff800f82947 */ /* 0x000fee000383ffff */
.L_x_22:
[----:B01----:R-:W0:Y:S02]  /*1f00*/  LDC R0, c[0x0][0x28c] ;  /* 0x0000a300ff007b82 */ /* 0x003e240000000800 */
[----:B0-----:R-:W-:-:S13]  /*1f10*/  ISETP.GE.AND P1, PT, R0, 0x1, PT ;  /* 0x000000010000780c */ /* 0x001fda0003f26270 */
[----:B------:R-:W-:Y:S05]  /*1f20*/  @!P1 BRA `(.L_x_30) ;  /* 0x0000000000509947 */ /* 0x000fea0003800000 */
[----:B------:R-:W-:Y:S05]  /*1f30*/  @!P0 BRA `(.L_x_31) ;  /* 0x0000000000048947 */ /* 0x000fea0003800000 */
[----:B------:R-:W-:Y:S01]  /*1f40*/  BPT.TRAP 0x1 ;  /* 0x000000040000795c */ /* 0x000fe20000300000 */
.L_x_31:
[----:B------:R-:W-:Y:S01]  /*1f50*/  ISETP.NE.AND P0, PT, R22, RZ, PT ;  /* 0x000000ff1600720c */ /* 0x000fe20003f05270 */
[----:B------:R-:W-:Y:S01]  /*1f60*/  BSSY B0, `(.L_x_32) ;  /* 0x000000e000007945 */ /* 0x000fe20003800000 */
[----:B------:R-:W-:-:S11]  /*1f70*/  ISETP.GT.U32.AND P1, PT, R18, 0x1, PT ;  /* 0x000000011200780c */ /* 0x000fd60003f24070 */
[----:B------:R-:W-:Y:S05]  /*1f80*/  @!P0 BRA `(.L_x_33) ;  /* 0x00000000002c8947 */ /* 0x000fea0003800000 */
[----:B------:R-:W-:-:S04]  /*1f90*/  UIADD3 UR6, UR44, UR41, URZ ;  /* 0x000000292c067290 */ /* 0x000fc8000fffe03f */
[----:B------:R-:W-:-:S04]  /*1fa0*/  UIMAD.WIDE.U32 UR4, UR6, 0x24924925, URZ ;  /* 0x24924925060478a5 */ /* 0x000fc8000f8e003f */
[----:B------:R-:W-:-:S04]  /*1fb0*/  UIADD3 UR4, UR6, -UR5, URZ ;  /* 0x8000000506047290 */ /* 0x000fc8000fffe03f */
[----:B------:R-:W-:-:S04]  /*1fc0*/  ULEA.HI UR4, UR4, UR5, URZ, 0x1f ;  /* 0x0000000504047291 */ /* 0x000fc8000f8ff83f */
[----:B------:R-:W-:-:S04]  /*1fd0*/  USHF.R.U32.HI UR4, URZ, 0x2, UR4 ;  /* 0x000000023f047899 */ /* 0x000fc80008011604 */
[----:B------:R-:W-:-:S06]  /*1fe0*/  UIMAD UR4, UR4, -0x7, UR6 ;  /* 0xfffffff9040478a4 */ /* 0x000fcc000f8e0206 */
[----:B------:R-:W-:-:S04]  /*1ff0*/  IMAD.U32 R3, RZ, RZ, UR4 ;  /* 0x00000004ff037e24 */ /* 0x000fc8000f8e00ff */
[----:B------:R-:W-:-:S04]  /*2000*/  IMAD R0, R3, 0x8, R6 ;  /* 0x0000000803007824 */ /* 0x000fc800078e0206 */
[----:B------:R-:W-:-:S05]  /*2010*/  VIADD R0, R0, 0x38 ;  /* 0x0000003800007836 */ /* 0x000fca0000000000 */
[----:B------:R-:W-:-:S04]  /*2020*/  PRMT R0, R19, 0x654, R0 ;  /* 0x0000065413007816 */ /* 0x000fc80000000000 */
[----:B------:R0:W-:Y:S03]  /*2030*/  SYNCS.ARRIVE.TRANS64.RED.A1T0 RZ, [R0+URZ], RZ ;  /* 0x000000ff00ff79a7 */ /* 0x0001e6000810043f */
.L_x_33:
[----:B------:R-:W-:Y:S05]  /*2040*/  BSYNC B0 ;  /* 0x0000000000007941 */ /* 0x000fea0003800000 */
.L_x_32:
[----:B------:R-:W-:Y:S05]  /*2050*/  @P1 BRA `(.L_x_30) ;  /* 0x0000000000041947 */ /* 0x000fea0003800000 */
[----:B------:R-:W-:Y:S01]  /*2060*/  BPT.TRAP 0x1 ;  /* 0x000000040000795c */ /* 0x000fe20000300000 */
.L_x_30:
[----:B------:R-:W-:Y:S01]  /*2070*/  UISETP.GE.U32.AND UP1, UPT, UR43, 0x7, UPT ;  /* 0x000000072b00788c */ /* 0x000fe2000bf26070 */
[----:B------:R-:W-:Y:S01]  /*2080*/  IMAD.SHL.U32 R100, R100, 0x80, RZ ;  /* 0x0000008064647824 */ /* 0x000fe200078e00ff */
[----:B------:R-:W-:Y:S01]  /*2090*/  UIADD3 UR41, UR43, UR41, URZ ;  /* 0x000000292b297290 */ /* 0x000fe2000fffe03f */
[----:B------:R-:W-:Y:S01]  /*20a0*/  SHF.R.S32.HI R11, RZ, 0x1f, R101 ;  /* 0x0000001fff0b7819 */ /* 0x000fe20000011465 */
[----:B------:R-:W-:Y:S01]  /*20b0*/  ULDC UR10, c[0x0][0x288] ;  /* 0x0000a200000a7ab9 */ /* 0x000fe20000000800 */
[----:B------:R-:W-:Y:S01]  /*20c0*/  IMAD.SHL.U32 R6, R103, 0x80, RZ ;  /* 0x0000008067067824 */ /* 0x000fe200078e00ff */
[C---:B------:R-:W-:Y:S01]  /*20d0*/  LOP3.LUT R8, R100.reuse, 0x6, R95, 0xf8, !PT ;  /* 0x0000000664087812 */ /* 0x040fe200078ef85f */
[----:B------:R-:W-:Y:S01]  /*20e0*/  UISETP.GT.U32.AND UP0, UPT, UR41, 0x6, UPT ;  /* 0x000000062900788c */ /* 0x000fe2000bf04070 */
[----:B------:R-:W-:Y:S01]  /*20f0*/  ISETP.GE.AND P0, PT, R100, UR10, PT ;  /* 0x0000000a64007c0c */ /* 0x000fe2000bf06270 */
[----:B------:R-:W-:Y:S01]  /*2100*/  ULDC.64 UR6, c[0x0][0x5d0] ;  /* 0x0001740000067ab9 */ /* 0x000fe20000000a00 */
[----:B------:R-:W-:Y:S01]  /*2110*/  ULDC UR11, c[0x0][0x284] ;  /* 0x0000a100000b7ab9 */ /* 0x000fe20000000800 */
[----:B------:R-:W-:Y:S01]  /*2120*/  @UP1 UIMAD.WIDE.U32 UR4, UR41, 0x24924925, URZ ;  /* 0x24924925290418a5 */ /* 0x000fe2000f8e003f */
[----:B------:R-:W-:Y:S01]  /*2130*/  SHF.R.S32.HI R9, RZ, 0x1f, R8 ;  /* 0x0000001fff097819 */ /* 0x000fe20000011408 */
[----:B0-----:R-:W-:Y:S01]  /*2140*/  IMAD R0, R11, UR6, RZ ;  /* 0x000000060b007c24 */ /* 0x001fe2000f8e02ff */
[----:B------:R-:W-:Y:S01]  /*2150*/  UISETP.LT.U32.AND UP0, UPT, UR43, 0x7, UP0 ;  /* 0x000000072b00788c */ /* 0x000fe20008701070 */
[----:B------:R-:W-:Y:S01]  /*2160*/  ISETP.GE.OR P0, PT, R6, UR11, P0 ;  /* 0x0000000b06007c0c */ /* 0x000fe20008706670 */
[----:B------:R-:W-:Y:S01]  /*2170*/  @UP1 UIADD3 UR4, UR41, -UR5, URZ ;  /* 0x8000000529041290 */ /* 0x000fe2000fffe03f */
[C---:B------:R-:W-:Y:S01]  /*2180*/  IMAD R3, R101.reuse, UR7, R0 ;  /* 0x0000000765037c24 */ /* 0x040fe2000f8e0200 */
[----:B------:R-:W-:Y:S01]  /*2190*/  ULDC.64 UR8, c[0x0][0x5c8] ;  /* 0x0001720000087ab9 */ /* 0x000fe20000000a00 */
[----:B------:R-:W-:Y:S01]  /*21a0*/  IMAD.WIDE.U32 R4, R101, UR6, R8 ;  /* 0x0000000665047c25 */ /* 0x000fe2000f8e0008 */
[----:B------:R-:W-:-:S02]  /*21b0*/  USEL UR6, URZ, 0x1, !UP0 ;  /* 0x000000013f067887 */ /* 0x000fc4000c000000 */
[----:B------:R-:W-:Y:S01]  /*21c0*/  @UP1 ULEA.HI UR4, UR4, UR5, URZ, 0x1f ;  /* 0x0000000504041291 */ /* 0x000fe2000f8ff83f */
[----:B------:R-:W-:Y:S01]  /*21d0*/  IMAD.WIDE R104, R103, 0x80, R88 ;  /* 0x0000008067687825 */ /* 0x000fe200078e0258 */
[----:B------:R-:W-:Y:S02]  /*21e0*/  ULOP3.LUT UR40, UR40, UR6, URZ, 0x3c, !UPT ;  /* 0x0000000628287292 */ /* 0x000fe4000f8e3c3f */
[----:B------:R-:W-:Y:S01]  /*21f0*/  @UP1 USHF.R.U32.HI UR4, URZ, 0x2, UR4 ;  /* 0x000000023f041899 */ /* 0x000fe20008011604 */
[----:B------:R-:W-:Y:S02]  /*2200*/  IMAD.IADD R5, R5, 0x1, R3 ;  /* 0x0000000105057824 */ /* 0x000fe400078e0203 */
[----:B------:R-:W-:Y:S01]  /*2210*/  IMAD R3, R105, UR8, RZ ;  /* 0x0000000869037c24 */ /* 0x000fe2000f8e02ff */
[----:B------:R-:W-:Y:S01]  /*2220*/  @UP1 ULOP3.LUT UR40, UR40, 0x1, UR4, 0x78, !UPT ;  /* 0x0000000128281892 */ /* 0x000fe2000f8e7804 */
[----:B------:R-:W-:-:S04]  /*2230*/  IMAD.WIDE.U32 R106, R104, UR8, R4 ;  /* 0x00000008686a7c25 */ /* 0x000fc8000f8e0004 */
[----:B------:R-:W-:Y:S02]  /*2240*/  IMAD R7, R104, UR9, R3 ;  /* 0x0000000968077c24 */ /* 0x000fe4000f8e0203 */
[----:B------:R-:W-:Y:S01]  /*2250*/  IMAD.MOV.U32 R0, RZ, RZ, -0x1 ;  /* 0xffffffffff007424 */ /* 0x000fe200078e00ff */
[----:B------:R-:W-:Y:S06]  /*2260*/  @P0 BRA `(.L_x_34) ;  /* 0x00000040001c0947 */ /* 0x000fec0003800000 */
[----:B-----5:R-:W-:Y:S01]  /*2270*/  FSETP.NEU.AND P0, PT, R90, RZ, PT ;  /* 0x000000ff5a00720b */ /* 0x020fe20003f0d000 */
[----:B------:R-:W-:Y:S01]  /*2280*/  IMAD.IADD R4, R94, 0x1, -R100 ;  /* 0x000000015e047824 */ /* 0x000fe200078e0a64 */
[----:B------:R-:W-:Y:S01]  /*2290*/  BSSY B0, `(.L_x_34) ;  /* 0x0000404000007945 */ /* 0x000fe20003800000 */
[----:B------:R-:W-:Y:S02]  /*22a0*/  IMAD.IADD R3, R99, 0x1, -R6 ;  /* 0x0000000163037824 */ /* 0x000fe400078e0a06 */
[----:B------:R-:W-:Y:S01]  /*22b0*/  IMAD.IADD R103, R107, 0x1, R7 ;  /* 0x000000016b677824 */ /* 0x000fe200078e0207 */
[----:B------:R-:W-:-:S04]  /*22c0*/  ISETP.GT.AND P2, PT, R4, RZ, PT ;  /* 0x000000ff0400720c */ /* 0x000fc80003f44270 */
[----:B------:R-:W-:-:S03]  /*22d0*/  ISETP.GT.AND P1, PT, R3, RZ, P2 ;  /* 0x000000ff0300720c */ /* 0x000fc60001724270 */
[----:B------:R-:W-:Y:S10]  /*22e0*/  @!P0 BRA `(.L_x_35) ;  /* 0x0000002c00288947 */ /* 0x000ff40003800000 */
[----:B------:R-:W0:Y:S01]  /*22f0*/  LDC.64 R110, c[0x0][0x5b8] ;  /* 0x00016e00ff6e7b82 */ /* 0x000e220000000a00 */
[----:B------:R-:W-:-:S07]  /*2300*/  ULDC.64 UR4, c[0x0][0x5c0] ;  /* 0x0001700000047ab9 */ /* 0x000fce0000000a00 */
[----:B------:R-:W1:Y:S08]  /*2310*/  LDC.64 R112, c[0x0][0x5b0] ;  /* 0x00016c00ff707b82 */ /* 0x000e700000000a00 */
[----:B------:R-:W2:Y:S01]  /*2320*/  LDC.64 R114, c[0x0][0x5a8] ;  /* 0x00016a00ff727b82 */ /* 0x000ea20000000a00 */
[-C--:B0-----:R-:W-:Y:S02]  /*2330*/  IMAD R6, R11, R110.reuse, RZ ;  /* 0x0000006e0b067224 */ /* 0x081fe400078e02ff */
[----:B------:R-:W-:-:S04]  /*2340*/  IMAD.WIDE.U32 R108, R101, R110, R8 ;  /* 0x0000006e656c7225 */ /* 0x000fc800078e0008 */
[----:B------:R-:W-:Y:S02]  /*2350*/  IMAD R107, R101, R111, R6 ;  /* 0x0000006f656b7224 */ /* 0x000fe400078e0206 */
[-C--:B-1----:R-:W-:Y:S02]  /*2360*/  IMAD R5, R105, R112.reuse, RZ ;  /* 0x0000007069057224 */ /* 0x082fe400078e02ff */
[----:B------:R-:W-:Y:S02]  /*2370*/  IMAD.IADD R13, R109, 0x1, R107 ;  /* 0x000000016d0d7824 */ /* 0x000fe400078e026b */
[----:B------:R-:W-:Y:S02]  /*2380*/  IMAD.MOV.U32 R12, RZ, RZ, R108 ;  /* 0x000000ffff0c7224 */ /* 0x000fe400078e006c */
[C---:B------:R-:W-:Y:S02]  /*2390*/  IMAD R111, R104.reuse, R113, R5 ;  /* 0x00000071686f7224 */ /* 0x040fe400078e0205 */
[----:B------:R-:W-:-:S04]  /*23a0*/  IMAD.WIDE.U32 R6, R104, R112, R12 ;  /* 0x0000007068067225 */ /* 0x000fc800078e000c */
[----:B------:R-:W-:Y:S01]  /*23b0*/  IMAD.IADD R5, R7, 0x1, R111 ;  /* 0x0000000107057824 */ /* 0x000fe200078e026f */
[----:B--2---:R-:W-:-:S04]  /*23c0*/  LEA R14, P0, R6, R114, 0x1 ;  /* 0x00000072060e7211 */ /* 0x004fc800078008ff */
[----:B------:R-:W-:-:S05]  /*23d0*/  LEA.HI.X R15, R6, R115, R5, 0x1, P0 ;  /* 0x00000073060f7211 */ /* 0x000fca00000f0c05 */
[----:B------:R0:W2:Y:S01]  /*23e0*/  @P1 LDG.E.LTC128B.U16 R5, desc[UR38][R14.64] ;  /* 0x000000260e051981 */ /* 0x0000a2000c1e1520 */
[----:B------:R-:W-:Y:S01]  /*23f0*/  LEA R10, P0, R106, UR4, 0x1 ;  /* 0x000000046a0a7c11 */ /* 0x000fe2000f8008ff */
[----:B------:R-:W-:Y:S01]  /*2400*/  IMAD.WIDE.U32 R6, R104, R112, R8 ;  /* 0x0000007068067225 */ /* 0x000fe200078e0008 */
[----:B------:R-:W-:Y:S03]  /*2410*/  BSSY B1, `(.L_x_36) ;  /* 0x0000012000017945 */ /* 0x000fe60003800000 */
[----:B------:R-:W-:Y:S02]  /*2420*/  IMAD.IADD R7, R111, 0x1, R7 ;  /* 0x000000016f077824 */ /* 0x000fe400078e0207 */
[----:B------:R-:W-:Y:S01]  /*2430*/  IMAD.WIDE.U32 R20, R101, R110, R6 ;  /* 0x0000006e65147225 */ /* 0x000fe200078e0006 */
[----:B0-----:R-:W-:-:S03]  /*2440*/  SHF.L.U64.HI R15, R112, 0x3, R113 ;  /* 0x00000003700f7819 */ /* 0x001fc60000010271 */
[----:B------:R-:W-:Y:S01]  /*2450*/  IMAD.IADD R7, R107, 0x1, R21 ;  /* 0x000000016b077824 */ /* 0x000fe200078e0215 */
[----:B------:R-:W-:Y:S01]  /*2460*/  LEA R6, P4, R20, R114, 0x1 ;  /* 0x0000007214067211 */ /* 0x000fe200078808ff */
[----:B------:R-:W-:-:S03]  /*2470*/  IMAD.SHL.U32 R14, R112, 0x8, RZ ;  /* 0x00000008700e7824 */ /* 0x000fc600078e00ff */
[----:B------:R-:W-:Y:S01]  /*2480*/  LEA.HI.X R7, R20, R115, R7, 0x1, P4 ;  /* 0x0000007314077211 */ /* 0x000fe200020f0c07 */
[----:B--2---:R-:W-:-:S05]  /*2490*/  HADD2.F32 R11, -RZ, R5.H0_H0 ;  /* 0x20000005ff0b7230 */ /* 0x004fca0000004100 */
[----:B------:R-:W-:-:S04]  /*24a0*/  FMUL R11, R11, R90 ;  /* 0x0000005a0b0b7220 */ /* 0x000fc80000400000 */
[----:B------:R-:W-:Y:S01]  /*24b0*/  FFMA R24, R24, R23, R11 ;  /* 0x0000001718187223 */ /* 0x000fe2000000000b */
[----:B------:R-:W-:Y:S02]  /*24c0*/  LEA.HI.X R11, R106, UR5, R103, 0x1, P0 ;  /* 0x000000056a0b7c11 */ /* 0x000fe400080f0c67 */
[----:B------:R-:W-:Y:S02]  /*24d0*/  ISETP.GT.AND P0, PT, R4, 0x1, PT ;  /* 0x000000010400780c */ /* 0x000fe40003f04270 */
[----:B------:R-:W-:Y:S02]  /*24e0*/  F2FP.F16.F32.PACK_AB R24, RZ, R24 ;  /* 0x00000018ff18723e */ /* 0x000fe400000000ff */
[----:B------:R-:W-:-:S03]  /*24f0*/  ISETP.GT.AND P3, PT, R3, RZ, P0 ;  /* 0x000000ff0300720c */ /* 0x000fc60000764270 */
[----:B------:R0:W-:Y:S10]  /*2500*/  @P1 STG.E.U16 desc[UR38][R10.64], R24 ;  /* 0x000000180a001986 */ /* 0x0001f4000c101526 */
[----:B------:R-:W-:Y:S05]  /*2510*/  @!P3 BRA `(.L_x_37) ;  /* 0x000000000004b947 */ /* 0x000fea0003800000 */
[----:B------:R1:W5:Y:S02]  /*2520*/  LDG.E.LTC128B.U16 R5, desc[UR38][R6.64+0x2] ;  /* 0x0000022606057981 */ /* 0x000364000c1e1520 */
.L_x_37:
[----:B------:R-:W-:Y:S05]  /*2530*/  BSYNC B1 ;  /* 0x0000000000017941 */ /* 0x000fea0003800000 */
.L_x_36:
[----:B-----5:R-:W-:Y:S01]  /*2540*/  HADD2.F32 R103, -RZ, R5.H0_H0 ;  /* 0x20000005ff677230 */ /* 0x020fe20000004100 */
[----:B------:R-:W-:Y:S01]  /*2550*/  ISETP.GT.AND P2, PT, R3, 0x8, P2 ;  /* 0x000000080300780c */ /* 0x000fe20001744270 */
[----:B------:R-:W-:Y:S01]  /*2560*/  IMAD.WIDE.U32 R20, R104, R112, R14 ;  /* 0x0000007068147225 */ /* 0x000fe200078e000e */
[----:B0-----:R-:W-:-:S03]  /*2570*/  PRMT R24, R5, 0x7610, R24 ;  /* 0x0000761005187816 */ /* 0x001fc60000000018 */
[----:B------:R-:W-:Y:S01]  /*2580*/  FMUL R12, R103, R90 ;  /* 0x0000005a670c7220 */ /* 0x000fe20000400000 */
[----:B------:R-:W-:Y:S01]  /*2590*/  IMAD.IADD R111, R111, 0x1, R21 ;  /* 0x000000016f6f7824 */ /* 0x000fe200078e0215 */
[----:B------:R-:W-:Y:S02]  /*25a0*/  IADD3 R108, P1, R108, R20, RZ ;  /* 0x000000146c6c7210 */ /* 0x000fe40007f3e0ff */
[----:B------:R-:W-:-:S03]  /*25b0*/  FFMA R12, R25, R23, R12 ;  /* 0x00000017190c7223 */ /* 0x000fc6000000000c */
[----:B------:R-:W-:Y:S01]  /*25c0*/  IMAD.X R13, R111, 0x1, R13, P1 ;  /* 0x000000016f0d7824 */ /* 0x000fe200008e060d */
[C---:B------:R-:W-:Y:S02]  /*25d0*/  LEA R14, P1, R108.reuse, R114, 0x1 ;  /* 0x000000726c0e7211 */ /* 0x040fe400078208ff */
[----:B------:R-:W-:Y:S02]  /*25e0*/  F2FP.F16.F32.PACK_AB R12, RZ, R12 ;  /* 0x0000000cff0c723e */ /* 0x000fe400000000ff */
[----:B------:R-:W-:Y:S02]  /*25f0*/  LEA.HI.X R15, R108, R115, R13, 0x1, P1 ;  /* 0x000000736c0f7211 */ /* 0x000fe400008f0c0d */
[----:B------:R-:W-:-:S05]  /*2600*/  PRMT R21, R12, 0x7610, R21 ;  /* 0x000076100c157816 */ /* 0x000fca0000000015 */
[----:B------:R0:W-:Y:S04]  /*2610*/  @P3 STG.E.U16 desc[UR38][R10.64+0x2], R21 ;  /* 0x000002150a003986 */ /* 0x0001e8000c101526 */
[----:B------:R-:W2:Y:S01]  /*2620*/  @P2 LDG.E.LTC128B.U16 R24, desc[UR38][R14.64] ;  /* 0x000000260e182981 */ /* 0x000ea2000c1e1520 */
[----:B------:R-:W-:Y:S01]  /*2630*/  IADD3 R20, P1, R8, R20, RZ ;  /* 0x0000001408147210 */ /* 0x000fe20007f3e0ff */
[----:B------:R-:W-:Y:S01]  /*2640*/  BSSY B1, `(.L_x_38) ;  /* 0x0000011000017945 */ /* 0x000fe20003800000 */
[----:B------:R-:W-:Y:S02]  /*2650*/  SHF.L.U64.HI R13, R91, 0x1, R92 ;  /* 0x000000015b0d7819 */ /* 0x000fe4000001025c */
[----:B------:R-:W-:Y:S01]  /*2660*/  ISETP.GT.AND P0, PT, R3, 0x8, P0 ;  /* 0x000000080300780c */ /* 0x000fe20000704270 */
[----:B0-----:R-:W-:Y:S01]  /*2670*/  IMAD.X R21, R9, 0x1, R111, P1 ;  /* 0x0000000109157824 */ /* 0x001fe200008e066f */
[----:B------:R-:W-:Y:S01]  /*2680*/  LEA R12, P1, R91, R10, 0x1 ;  /* 0x0000000a5b0c7211 */ /* 0x000fe200078208ff */
[----:B------:R-:W-:-:S04]  /*2690*/  IMAD.WIDE.U32 R20, R101, R110, R20 ;  /* 0x0000006e65147225 */ /* 0x000fc800078e0014 */
[----:B------:R-:W-:Y:S01]  /*26a0*/  IMAD.X R13, R13, 0x1, R11, P1 ;  /* 0x000000010d0d7824 */ /* 0x000fe200008e060b */
[----:B------:R-:W-:Y:S01]  /*26b0*/  LEA R8, P3, R20, R114, 0x1 ;  /* 0x0000007214087211 */ /* 0x000fe200078608ff */
[----:B------:R-:W-:-:S05]  /*26c0*/  IMAD.IADD R9, R107, 0x1, R21 ;  /* 0x000000016b097824 */ /* 0x000fca00078e0215 */
[----:B------:R-:W-:Y:S01]  /*26d0*/  LEA.HI.X R9, R20, R115, R9, 0x1, P3 ;  /* 0x0000007314097211 */ /* 0x000fe200018f0c09 */
[----:B--2---:R-:W-:-:S05]  /*26e0*/  HADD2.F32 R5, -RZ, R24.H0_H0 ;  /* 0x20000018ff057230 */ /* 0x004fca0000004100 */
[----:B------:R-:W-:-:S04]  /*26f0*/  FMUL R5, R5, R90 ;  /* 0x0000005a05057220 */ /* 0x000fc80000400000 */
[----:B------:R-:W-:-:S05]  /*2700*/  FFMA R5, R26, R23, R5 ;  /* 0x000000171a057223 */ /* 0x000fca0000000005 */
[----:B------:R-:W-:-:S05]  /*2710*/  F2FP.F16.F32.PACK_AB R5, RZ, R5 ;  /* 0x00000005ff05723e */ /* 0x000fca00000000ff */
[----:B------:R0:W-:Y:S01]  /*2720*/  @P2 STG.E.U16 desc[UR38][R12.64], R5 ;  /* 0x000000050c002986 */ /* 0x0001e2000c101526 */
[----:B------:R-:W-:Y:S05]  /*2730*/  @!P0 BRA `(.L_x_39) ;  /* 0x0000000000048947 */ /* 0x000fea0003800000 */
[----:B------:R2:W5:Y:S02]  /*2740*/  LDG.E.LTC128B.U16 R24, desc[UR38][R8.64+0x2] ;  /* 0x0000022608187981 */ /* 0x000564000c1e1520 */
.L_x_39:
[----:B------:R-:W-:Y:S05]  /*2750*/  BSYNC B1 ;  /* 0x0000000000017941 */ /* 0x000fea0003800000 */
.L_x_38:
[----:B0----5:R-:W-:Y:S01]  /*2760*/  HADD2.F32 R5, -RZ, R24.H0_H0 ;  /* 0x20000018ff057230 */ /* 0x021fe20000004100 */
[----:B------:R-:W-:Y:S01]  /*2770*/  ISETP.GT.AND P1, PT, R4, 0x8, PT ;  /* 0x000000080400780c */ /* 0x000fe20003f24270 */
[----:B------:R-:W-:Y:S03]  /*2780*/  BSSY B1, `(.L_x_40) ;  /* 0x0000008000017945 */ /* 0x000fe60003800000 */
[----:B------:R-:W-:Y:S01]  /*2790*/  FMUL R14, R5, R90 ;  /* 0x0000005a050e7220 */ /* 0x000fe20000400000 */
[----:B------:R-:W-:-:S03]  /*27a0*/  ISETP.GT.AND P2, PT, R3, RZ, P1 ;  /* 0x000000ff0300720c */ /* 0x000fc60000f44270 */
[----:B------:R-:W-:-:S05]  /*27b0*/  FFMA R14, R27, R23, R14 ;  /* 0x000000171b0e7223 */ /* 0x000fca000000000e */
[----:B------:R-:W-:-:S05]  /*27c0*/  F2FP.F16.F32.PACK_AB R14, RZ, R14 ;  /* 0x0000000eff0e723e */ /* 0x000fca00000000ff */
[----:B------:R0:W-:Y:S01]  /*27d0*/  @P0 STG.E.U16 desc[UR38][R12.64+0x2], R14 ;  /* 0x0000020e0c000986 */ /* 0x0001e2000c101526 */
[----:B------:R-:W-:Y:S05]  /*27e0*/  @!P2 BRA `(.L_x_41) ;  /* 0x000000000004a947 */ /* 0x000fea0003800000 */
[----:B------:R3:W5:Y:S02]  /*27f0*/  LDG.E.LTC128B.U16 R24, desc[UR38][R6.64+0x10] ;  /* 0x0000102606187981 */ /* 0x000764000c1e1520 */
.L_x_41:
[----:B------:R-:W-:Y:S05]  /*2800*/  BSYNC B1 ;  /* 0x0000000000017941 */ /* 0x000fea0003800000 */
.L_x_40:
[----:B-----5:R-:W-:Y:S01]  /*2810*/  HADD2.F32 R5, -RZ, R24.H0_H0 ;  /* 0x20000018ff057230 */ /* 0x020fe20000004100 */
        /* <DEDUP_REMOVED lines=9> */
.L_x_43:
[----:B------:R-:W-:Y:S05]  /*28b0*/  BSYNC B1 ;  /* 0x0000000000017941 */ /* 0x000fea0003800000 */
.L_x_42:
[----:B----45:R-:W-:Y:S01]  /*28c0*/  HADD2.F32 R5, -RZ, R24.H0_H0 ;  /* 0x20000018ff057230 */ /* 0x030fe20000004100 */
[----:B------:R-:W-:Y:S01]  /*28d0*/  ISETP.GT.AND P1, PT, R3, 0x8, P1 ;  /* 0x000000080300780c */ /* 0x000fe20000f24270 */
[----:B------:R-:W-:Y:S03]  /*28e0*/  BSSY B1, `(.L_x_44) ;  /* 0x0000007000017945 */ /* 0x000fe60003800000 */
[----:B0-----:R-:W-:-:S04]  /*28f0*/  FMUL R14, R5, R90 ;  /* 0x0000005a050e7220 */ /* 0x001fc80000400000 */
[----:B------:R-:W-:-:S05]  /*2900*/  FFMA R14, R29, R23, R14 ;  /* 0x000000171d0e7223 */ /* 0x000fca000000000e */
[----:B------:R-:W-:-:S05]  /*2910*/  F2FP.F16.F32.PACK_AB R14, RZ, R14 ;  /* 0x0000000eff0e723e */ /* 0x000fca00000000ff */
[----:B------:R0:W-:Y:S01]  /*2920*/  @P3 STG.E.U16 desc[UR38][R10.64+0x12], R14 ;  /* 0x0000120e0a003986 */ /* 0x0001e2000c101526 */
[----:B------:R-:W-:Y:S05]  /*2930*/  @!P1 BRA `(.L_x_45) ;  /* 0x0000000000049947 */ /* 0x000fea0003800000 */
[----:B------:R4:W5:Y:S02]  /*2940*/  LDG.E.LTC128B.U16 R24, desc[UR38][R8.64+0x10] ;  /* 0x0000102608187981 */ /* 0x000964000c1e1520 */
.L_x_45:
[----:B------:R-:W-:Y:S05]  /*2950*/  BSYNC B1 ;  /* 0x0000000000017941 */ /* 0x000fea0003800000 */
.L_x_44:
[----:B-----5:R-:W-:Y:S01]  /*2960*/  HADD2.F32 R5, -RZ, R24.H0_H0 ;  /* 0x20000018ff057230 */ /* 0x020fe20000004100 */
[----:B------:R-:W-:Y:S01]  /*2970*/  ISETP.GT.AND P0, PT, R3, 0x8, P0 ;  /* 0x000000080300780c */ /* 0x000fe20000704270 */
[----:B------:R-:W-:Y:S03]  /*2980*/  BSSY B1, `(.L_x_46) ;  /* 0x0000007000017945 */ /* 0x000fe60003800000 */
[----:B------:R-:W-:-:S04]  /*2990*/  FMUL R5, R5, R90 ;  /* 0x0000005a05057220 */ /* 0x000fc80000400000 */
[----:B------:R-:W-:-:S05]  /*29a0*/  FFMA R5, R30, R23, R5 ;  /* 0x000000171e057223 */ /* 0x000fca0000000005 */
[----:B------:R-:W-:-:S05]  /*29b0*/  F2FP.F16.F32.PACK_AB R5, RZ, R5 ;  /* 0x00000005ff05723e */ /* 0x000fca00000000ff */
[----:B------:R0:W-:Y:S01]  /*29c0*/  @P1 STG.E.U16 desc[UR38][R12.64+0x10], R5 ;  /* 0x000010050c001986 */ /* 0x0001e2000c101526 */
[----:B------:R-:W-:Y:S05]  /*29d0*/  @!P0 BRA `(.L_x_47) ;  /* 0x0000000000048947 */ /* 0x000fea0003800000 */
[----:B------:R0:W5:Y:S02]  /*29e0*/  LDG.E.LTC128B.U16 R24, desc[UR38][R8.64+0x12] ;  /* 0x0000122608187981 */ /* 0x000164000c1e1520 */
.L_x_47:
[----:B------:R-:W-:Y:S05]  /*29f0*/  BSYNC B1 ;  /* 0x0000000000017941 */ /* 0x000fea0003800000 */
.L_x_46:
        /* <DEDUP_REMOVED lines=10> */
.L_x_49:
[----:B------:R-:W-:Y:S05]  /*2aa0*/  BSYNC B1 ;  /* 0x0000000000017941 */ /* 0x000fea0003800000 */
.L_x_48:
        /* <DEDUP_REMOVED lines=10> */
.L_x_51:
[----:B------:R-:W-:Y:S05]  /*2b50*/  BSYNC B1 ;  /* 0x0000000000017941 */ /* 0x000fea0003800000 */
.L_x_50:
[----:B0----5:R-:W-:Y:S01]  /*2b60*/  HADD2.F32 R5, -RZ, R24.H0_H0 ;  /* 0x20000018ff057230 */ /* 0x021fe20000004100 */
        /* <DEDUP_REMOVED lines=8> */
.L_x_53:
[----:B------:R-:W-:Y:S05]  /*2bf0*/  BSYNC B1 ;  /* 0x0000000000017941 */ /* 0x000fea0003800000 */
.L_x_52:
        /* <DEDUP_REMOVED lines=9> */
.L_x_55:
[----:B------:R-:W-:Y:S05]  /*2c90*/  BSYNC B1 ;  /* 0x0000000000017941 */ /* 0x000fea0003800000 */
.L_x_54:
        /* <DEDUP_REMOVED lines=10> */
.L_x_57:
[----:B------:R-:W-:Y:S05]  /*2d40*/  BSYNC B1 ;  /* 0x0000000000017941 */ /* 0x000fea0003800000 */
.L_x_56:
        /* <DEDUP_REMOVED lines=10> */
.L_x_59:
[----:B------:R-:W-:Y:S05]  /*2df0*/  BSYNC B1 ;  /* 0x0000000000017941 */ /* 0x000fea0003800000 */
.L_x_58:
        /* <DEDUP_REMOVED lines=9> */
.L_x_61:
[----:B------:R-:W-:Y:S05]  /*2e90*/  BSYNC B1 ;  /* 0x0000000000017941 */ /* 0x000fea0003800000 */
.L_x_60:
        /* <DEDUP_REMOVED lines=9> */
.L_x_63:
[----:B------:R-:W-:Y:S05]  /*2f30*/  BSYNC B1 ;  /* 0x0000000000017941 */ /* 0x000fea0003800000 */
.L_x_62:
        /* <DEDUP_REMOVED lines=10> */
.L_x_65:
[----:B------:R-:W-:Y:S05]  /*2fe0*/  BSYNC B1 ;  /* 0x0000000000017941 */ /* 0x000fea0003800000 */
.L_x_64:
        /* <DEDUP_REMOVED lines=10> */
.L_x_67:
[----:B------:R-:W-:Y:S05]  /*3090*/  BSYNC B1 ;  /* 0x0000000000017941 */ /* 0x000fea0003800000 */
.L_x_66:
        /* <DEDUP_REMOVED lines=9> */
.L_x_69:
[----:B------:R-:W-:Y:S05]  /*3130*/  BSYNC B1 ;  /* 0x0000000000017941 */ /* 0x000fea0003800000 */
.L_x_68:
        /* <DEDUP_REMOVED lines=9> */
.L_x_71:
[----:B------:R-:W-:Y:S05]  /*31d0*/  BSYNC B1 ;  /* 0x0000000000017941 */ /* 0x000fea0003800000 */
.L_x_70:
        /* <DEDUP_REMOVED lines=10> */
.L_x_73:
[----:B------:R-:W-:Y:S05]  /*3280*/  BSYNC B1 ;  /* 0x0000000000017941 */ /* 0x000fea0003800000 */
.L_x_72:
        /* <DEDUP_REMOVED lines=10> */
.L_x_75:
[----:B------:R-:W-:Y:S05]  /*3330*/  BSYNC B1 ;  /* 0x0000000000017941 */ /* 0x000fea0003800000 */
.L_x_74:
        /* <DEDUP_REMOVED lines=9> */
.L_x_77:
[----:B------:R-:W-:Y:S05]  /*33d0*/  BSYNC B1 ;  /* 0x0000000000017941 */ /* 0x000fea0003800000 */
.L_x_76:
        /* <DEDUP_REMOVED lines=9> */
.L_x_79:
[----:B------:R-:W-:Y:S05]  /*3470*/  BSYNC B1 ;  /* 0x0000000000017941 */ /* 0x000fea0003800000 */
.L_x_78:
        /* <DEDUP_REMOVED lines=10> */
.L_x_81:
[----:B------:R-:W-:Y:S05]  /*3520*/  BSYNC B1 ;  /* 0x0000000000017941 */ /* 0x000fea0003800000 */
.L_x_80:
        /* <DEDUP_REMOVED lines=10> */
.L_x_83:
[----:B------:R-:W-:Y:S05]  /*35d0*/  BSYNC B1 ;  /* 0x0000000000017941 */ /* 0x000fea0003800000 */
.L_x_82:
        /* <DEDUP_REMOVED lines=9> */
.L_x_85:
[----:B------:R-:W-:Y:S05]  /*3670*/  BSYNC B1 ;  /* 0x0000000000017941 */ /* 0x000fea0003800000 */
.L_x_84:
        /* <DEDUP_REMOVED lines=9> */
.L_x_87:
[----:B------:R-:W-:Y:S05]  /*3710*/  BSYNC B1 ;  /* 0x0000000000017941 */ /* 0x000fea0003800000 */
.L_x_86:
        /* <DEDUP_REMOVED lines=10> */
.L_x_89:
[----:B------:R-:W-:Y:S05]  /*37c0*/  BSYNC B1 ;  /* 0x0000000000017941 */ /* 0x000fea0003800000 */
.L_x_88:
        /* <DEDUP_REMOVED lines=10> */
.L_x_91:
[----:B------:R-:W-:Y:S05]  /*3870*/  BSYNC B1 ;  /* 0x0000000000017941 */ /* 0x000fea0003800000 */
.L_x_90:
        /* <DEDUP_REMOVED lines=9> */
.L_x_93:
[----:B------:R-:W-:Y:S05]  /*3910*/  BSYNC B1 ;  /* 0x0000000000017941 */ /* 0x000fea0003800000 */
.L_x_92:
        /* <DEDUP_REMOVED lines=9> */
.L_x_95:
[----:B------:R-:W-:Y:S05]  /*39b0*/  BSYNC B1 ;  /* 0x0000000000017941 */ /* 0x000fea0003800000 */
.L_x_94:
        /* <DEDUP_REMOVED lines=10> */
.L_x_97:
[----:B------:R-:W-:Y:S05]  /*3a60*/  BSYNC B1 ;  /* 0x0000000000017941 */ /* 0x000fea0003800000 */
.L_x_96:
        /* <DEDUP_REMOVED lines=10> */
.L_x_99:
[----:B------:R-:W-:Y:S05]  /*3b10*/  BSYNC B1 ;  /* 0x0000000000017941 */ /* 0x000fea0003800000 */
.L_x_98:
        /* <DEDUP_REMOVED lines=9> */
.L_x_101:
[----:B------:R-:W-:Y:S05]  /*3bb0*/  BSYNC B1 ;  /* 0x0000000000017941 */ /* 0x000fea0003800000 */
.L_x_100:
        /* <DEDUP_REMOVED lines=9> */
.L_x_103:
[----:B------:R-:W-:Y:S05]  /*3c50*/  BSYNC B1 ;  /* 0x0000000000017941 */ /* 0x000fea0003800000 */
.L_x_102:
        /* <DEDUP_REMOVED lines=10> */
.L_x_105:
[----:B------:R-:W-:Y:S05]  /*3d00*/  BSYNC B1 ;  /* 0x0000000000017941 */ /* 0x000fea0003800000 */
.L_x_104:
        /* <DEDUP_REMOVED lines=10> */
.L_x_107:
[----:B------:R-:W-:Y:S05]  /*3db0*/  BSYNC B1 ;  /* 0x0000000000017941 */ /* 0x000fea0003800000 */
.L_x_106:
        /* <DEDUP_REMOVED lines=9> */
.L_x_109:
[----:B------:R-:W-:Y:S05]  /*3e50*/  BSYNC B1 ;  /* 0x0000000000017941 */ /* 0x000fea0003800000 */
.L_x_108:
        /* <DEDUP_REMOVED lines=9> */
.L_x_111:
[----:B------:R-:W-:Y:S05]  /*3ef0*/  BSYNC B1 ;  /* 0x0000000000017941 */ /* 0x000fea0003800000 */
.L_x_110:
        /* <DEDUP_REMOVED lines=10> */
.L_x_113:
[----:B------:R-:W-:Y:S05]  /*3fa0*/  BSYNC B1 ;  /* 0x0000000000017941 */ /* 0x000fea0003800000 */
.L_x_112:
        /* <DEDUP_REMOVED lines=10> */
.L_x_115:
[----:B------:R-:W-:Y:S05]  /*4050*/  BSYNC B1 ;  /* 0x0000000000017941 */ /* 0x000fea0003800000 */
.L_x_114:
        /* <DEDUP_REMOVED lines=9> */
.L_x_117:
[----:B------:R-:W-:Y:S05]  /*40f0*/  BSYNC B1 ;  /* 0x0000000000017941 */ /* 0x000fea0003800000 */
.L_x_116:
        /* <DEDUP_REMOVED lines=9> */
.L_x_119:
[----:B------:R-:W-:Y:S05]  /*4190*/  BSYNC B1 ;  /* 0x0000000000017941 */ /* 0x000fea0003800000 */
.L_x_118:
        /* <DEDUP_REMOVED lines=10> */
.L_x_121:
[----:B------:R-:W-:Y:S05]  /*4240*/  BSYNC B1 ;  /* 0x0000000000017941 */ /* 0x000fea0003800000 */
.L_x_120:
        /* <DEDUP_REMOVED lines=10> */
.L_x_123:
[----:B------:R-:W-:Y:S05]  /*42f0*/  BSYNC B1 ;  /* 0x0000000000017941 */ /* 0x000fea0003800000 */
.L_x_122:
        /* <DEDUP_REMOVED lines=9> */
.L_x_125:
[----:B------:R-:W-:Y:S05]  /*4390*/  BSYNC B1 ;  /* 0x0000000000017941 */ /* 0x000fea0003800000 */
.L_x_124:
        /* <DEDUP_REMOVED lines=9> */
.L_x_127:
[----:B------:R-:W-:Y:S05]  /*4430*/  BSYNC B1 ;  /* 0x0000000000017941 */ /* 0x000fea0003800000 */
.L_x_126:
        /* <DEDUP_REMOVED lines=10> */
.L_x_129:
[----:B------:R-:W-:Y:S05]  /*44e0*/  BSYNC B1 ;  /* 0x0000000000017941 */ /* 0x000fea0003800000 */
.L_x_128:
        /* <DEDUP_REMOVED lines=10> */
.L_x_131:
[----:B------:R-:W-:Y:S05]  /*4590*/  BSYNC B1 ;  /* 0x0000000000017941 */ /* 0x000fea0003800000 */
.L_x_130:
        /* <DEDUP_REMOVED lines=9> */
.L_x_133:
[----:B------:R-:W-:Y:S05]  /*4630*/  BSYNC B1 ;  /* 0x0000000000017941 */ /* 0x000fea0003800000 */
.L_x_132:
        /* <DEDUP_REMOVED lines=9> */
.L_x_135:
[----:B------:R-:W-:Y:S05]  /*46d0*/  BSYNC B1 ;  /* 0x0000000000017941 */ /* 0x000fea0003800000 */
.L_x_134:
        /* <DEDUP_REMOVED lines=10> */
.L_x_137:
[----:B------:R-:W-:Y:S05]  /*4780*/  BSYNC B1 ;  /* 0x0000000000017941 */ /* 0x000fea0003800000 */
.L_x_136:
        /* <DEDUP_REMOVED lines=10> */
.L_x_139:
[----:B------:R-:W-:Y:S05]  /*4830*/  BSYNC B1 ;  /* 0x0000000000017941 */ /* 0x000fea0003800000 */
.L_x_138:
        /* <DEDUP_REMOVED lines=9> */
.L_x_141:
[----:B------:R-:W-:Y:S05]  /*48d0*/  BSYNC B1 ;  /* 0x0000000000017941 */ /* 0x000fea0003800000 */
.L_x_140:
        /* <DEDUP_REMOVED lines=9> */
.L_x_143:
[----:B------:R-:W-:Y:S05]  /*4970*/  BSYNC B1 ;  /* 0x0000000000017941 */ /* 0x000fea0003800000 */
.L_x_142:
        /* <DEDUP_REMOVED lines=10> */
.L_x_145:
[----:B------:R-:W-:Y:S05]  /*4a20*/  BSYNC B1 ;  /* 0x0000000000017941 */ /* 0x000fea0003800000 */
.L_x_144:
        /* <DEDUP_REMOVED lines=10> */
.L_x_147:
[----:B------:R-:W-:Y:S05]  /*4ad0*/  BSYNC B1 ;  /* 0x0000000000017941 */ /* 0x000fea0003800000 */
.L_x_146:
        /* <DEDUP_REMOVED lines=9> */
.L_x_149:
[----:B------:R-:W-:Y:S05]  /*4b70*/  BSYNC B1 ;  /* 0x0000000000017941 */ /* 0x000fea0003800000 */
.L_x_148:
        /* <DEDUP_REMOVED lines=9> */
.L_x_151:
[----:B------:R-:W-:Y:S05]  /*4c10*/  BSYNC B1 ;  /* 0x0000000000017941 */ /* 0x000fea0003800000 */
.L_x_150:
        /* <DEDUP_REMOVED lines=10> */
.L_x_153:
[----:B------:R-:W-:Y:S05]  /*4cc0*/  BSYNC B1 ;  /* 0x0000000000017941 */ /* 0x000fea0003800000 */
.L_x_152:
[----:B-----5:R-:W-:Y:S01]  /*4cd0*/  HADD2.F32 R5, -RZ, R24.H0_H0 ;  /* 0x20000018ff057230 */ /* 0x020fe20000004100 */
[----:B------:R-:W-:Y:S01]  /*4ce0*/  ISETP.GT.AND P0, PT, R4, 0x79, PT ;  /* 0x000000790400780c */ /* 0x000fe20003f04270 */
[----:B------:R-:W-:Y:S01]  /*4cf0*/  @P2 IMAD.MOV.U32 R4, RZ, RZ, R10 ;  /* 0x000000ffff042224 */ /* 0x000fe200078e000a */
[----:B------:R-:W-:Y:S02]  /*4d00*/  BSSY B1, `(.L_x_154) ;  /* 0x000000a000017945 */ /* 0x000fe40003800000 */
[----:B------:R-:W-:Y:S01]  /*4d10*/  FMUL R5, R5, R90 ;  /* 0x0000005a05057220 */ /* 0x000fe20000400000 */
[----:B------:R-:W-:-:S03]  /*4d20*/  ISETP.GT.AND P3, PT, R3, RZ, P0 ;  /* 0x000000ff0300720c */ /* 0x000fc60000764270 */
[----:B------:R-:W-:-:S05]  /*4d30*/  FFMA R5, R84, R23, R5 ;  /* 0x0000001754057223 */ /* 0x000fca0000000005 */
[----:B------:R-:W-:-:S04]  /*4d40*/  F2FP.F16.F32.PACK_AB R5, RZ, R5 ;  /* 0x00000005ff05723e */ /* 0x000fc800000000ff */
[----:B0-----:R-:W-:Y:S01]  /*4d50*/  PRMT R14, R5, 0x7610, R14 ;  /* 0x00007610050e7816 */ /* 0x001fe2000000000e */
[----:B------:R-:W-:-:S05]  /*4d60*/  @P2 IMAD.MOV.U32 R5, RZ, RZ, R11 ;  /* 0x000000ffff052224 */ /* 0x000fca00078e000b */
[----:B------:R0:W-:Y:S01]  /*4d70*/  @P2 STG.E.U16 desc[UR38][R4.64+0xf0], R14 ;  /* 0x0000f00e04002986 */ /* 0x0001e2000c101526 */
[----:B------:R-:W-:Y:S05]  /*4d80*/  @!P3 BRA `(.L_x_155) ;  /* 0x000000000004b947 */ /* 0x000fea0003800000 */
[----:B------:R0:W5:Y:S02]  /*4d90*/  LDG.E.LTC128B.U16 R24, desc[UR38][R6.64+0xf2] ;  /* 0x0000f22606187981 */ /* 0x000164000c1e1520 */
.L_x_155:
[----:B------:R-:W-:Y:S05]  /*4da0*/  BSYNC B1 ;  /* 0x0000000000017941 */ /* 0x000fea0003800000 */
.L_x_154:
        /* <DEDUP_REMOVED lines=9> */
.L_x_157:
[----:B------:R-:W-:Y:S05]  /*4e40*/  BSYNC B1 ;  /* 0x0000000000017941 */ /* 0x000fea0003800000 */
.L_x_156:
[----:B-----5:R-:W-:Y:S01]  /*4e50*/  HADD2.F32 R5, -RZ, R24.H0_H0 ;  /* 0x20000018ff057230 */ /* 0x020fe20000004100 */
[----:B------:R-:W-:Y:S01]  /*4e60*/  ISETP.GT.AND P0, PT, R3, 0x8, P0 ;  /* 0x000000080300780c */ /* 0x000fe20000704270 */
[----:B0-----:R-:W-:Y:S01]  /*4e70*/  @P1 IMAD.MOV.U32 R4, RZ, RZ, R12 ;  /* 0x000000ffff041224 */ /* 0x001fe200078e000c */
[----:B------:R-:W-:Y:S02]  /*4e80*/  BSSY B1, `(.L_x_158) ;  /* 0x0000009000017945 */ /* 0x000fe40003800000 */
[----:B------:R-:W-:-:S04]  /*4e90*/  FMUL R5, R5, R90 ;  /* 0x0000005a05057220 */ /* 0x000fc80000400000 */
[----:B------:R-:W-:-:S05]  /*4ea0*/  FFMA R5, R86, R23, R5 ;  /* 0x0000001756057223 */ /* 0x000fca0000000005 */
[----:B------:R-:W-:-:S04]  /*4eb0*/  F2FP.F16.F32.PACK_AB R5, RZ, R5 ;  /* 0x00000005ff05723e */ /* 0x000fc800000000ff */
[----:B-1-3--:R-:W-:Y:S01]  /*4ec0*/  PRMT R6, R5, 0x7610, R6 ;  /* 0x0000761005067816 */ /* 0x00afe20000000006 */
[----:B------:R-:W-:-:S05]  /*4ed0*/  @P1 IMAD.MOV.U32 R5, RZ, RZ, R13 ;  /* 0x000000ffff051224 */ /* 0x000fca00078e000d */
[----:B------:R0:W-:Y:S01]  /*4ee0*/  @P1 STG.E.U16 desc[UR38][R4.64+0xf0], R6 ;  /* 0x0000f00604001986 */ /* 0x0001e2000c101526 */
[----:B------:R-:W-:Y:S05]  /*4ef0*/  @!P0 BRA `(.L_x_159) ;  /* 0x0000000000048947 */ /* 0x000fea0003800000 */
[----:B------:R1:W5:Y:S02]  /*4f00*/  LDG.E.LTC128B.U16 R24, desc[UR38][R8.64+0xf2] ;  /* 0x0000f22608187981 */ /* 0x000364000c1e1520 */
.L_x_159:
[----:B------:R-:W-:Y:S05]  /*4f10*/  BSYNC B1 ;  /* 0x0000000000017941 */ /* 0x000fea0003800000 */
.L_x_158:
[----:B------:R-:W-:Y:S05]  /*4f20*/  @!P0 BRA `(.L_x_160) ;  /* 0x0000001000e88947 */ /* 0x000fea0003800000 */
[----:B-----5:R-:W-:-:S05]  /*4f30*/  HADD2.F32 R3, -RZ, R24.H0_H0 ;  /* 0x20000018ff037230 */ /* 0x020fca0000004100 */
[----:B0-----:R-:W-:-:S04]  /*4f40*/  FMUL R4, R3, R90 ;  /* 0x0000005a03047220 */ /* 0x001fc80000400000 */
[----:B------:R-:W-:-:S05]  /*4f50*/  FFMA R4, R87, R23, R4 ;  /* 0x0000001757047223 */ /* 0x000fca0000000004 */
[----:B------:R-:W-:-:S05]  /*4f60*/  F2FP.F16.F32.PACK_AB R4, RZ, R4 ;  /* 0x00000004ff04723e */ /* 0x000fca00000000ff */
[----:B------:R3:W-:Y:S01]  /*4f70*/  STG.E.U16 desc[UR38][R12.64+0xf2], R4 ;  /* 0x0000f2040c007986 */ /* 0x0007e2000c101526 */
[----:B------:R-:W-:Y:S05]  /*4f80*/  BRA `(.L_x_160) ;  /* 0x0000001000d07947 */ /* 0x000fea0003800000 */
.L_x_35:
[----:B------:R-:W-:Y:S01]  /*4f90*/  ISETP.GT.AND P3, PT, R4, 0x1, PT ;  /* 0x000000010400780c */ /* 0x000fe20003f64270 */
[----:B------:R-:W-:Y:S01]  /*4fa0*/  ULDC.64 UR4, c[0x0][0x5c0] ;  /* 0x0001700000047ab9 */ /* 0x000fe20000000a00 */
[-C--:B------:R-:W-:Y:S01]  /*4fb0*/  FMUL R24, R24, R23.reuse ;  /* 0x0000001718187220 */ /* 0x080fe20000400000 */
[----:B------:R-:W-:Y:S01]  /*4fc0*/  LEA R6, P4, R106, UR4, 0x1 ;  /* 0x000000046a067c11 */ /* 0x000fe2000f8808ff */
[-C--:B------:R-:W-:Y:S01]  /*4fd0*/  FMUL R25, R25, R23.reuse ;  /* 0x0000001719197220 */ /* 0x080fe20000400000 */
[----:B------:R-:W-:Y:S01]  /*4fe0*/  ISETP.GT.AND P0, PT, R3, RZ, P3 ;  /* 0x000000ff0300720c */ /* 0x000fe20001f04270 */
[-C--:B------:R-:W-:Y:S01]  /*4ff0*/  FMUL R26, R26, R23.reuse ;  /* 0x000000171a1a7220 */ /* 0x080fe20000400000 */
[----:B------:R-:W-:Y:S01]  /*5000*/  F2FP.F16.F32.PACK_AB R24, RZ, R24 ;  /* 0x00000018ff18723e */ /* 0x000fe200000000ff */
[-C--:B------:R-:W-:Y:S01]  /*5010*/  FMUL R27, R27, R23.reuse ;  /* 0x000000171b1b7220 */ /* 0x080fe20000400000 */
[----:B------:R-:W-:Y:S01]  /*5020*/  LEA.HI.X R7, R106, UR5, R103, 0x1, P4 ;  /* 0x000000056a077c11 */ /* 0x000fe2000a0f0c67 */
[----:B------:R-:W-:Y:S01]  /*5030*/  FMUL R28, R28, R23 ;  /* 0x000000171c1c7220 */ /* 0x000fe20000400000 */
[----:B------:R-:W-:Y:S01]  /*5040*/  F2FP.F16.F32.PACK_AB R25, RZ, R25 ;  /* 0x00000019ff19723e */ /* 0x000fe200000000ff */
[-C--:B------:R-:W-:Y:S01]  /*5050*/  FMUL R29, R29, R23.reuse ;  /* 0x000000171d1d7220 */ /* 0x080fe20000400000 */
[----:B------:R-:W-:Y:S01]  /*5060*/  ISETP.GT.AND P2, PT, R3, 0x8, P2 ;  /* 0x000000080300780c */ /* 0x000fe20001744270 */
[----:B------:R-:W-:Y:S01]  /*5070*/  @P1 STG.E.U16 desc[UR38][R6.64], R24 ;  /* 0x0000001806001986 */ /* 0x000fe2000c101526 */
[----:B------:R-:W-:Y:S01]  /*5080*/  ISETP.GT.AND P1, PT, R4, 0x8, PT ;  /* 0x000000080400780c */ /* 0x000fe20003f24270 */
[-C--:B------:R-:W-:Y:S01]  /*5090*/  FMUL R30, R30, R23.reuse ;  /* 0x000000171e1e7220 */ /* 0x080fe20000400000 */
[C---:B------:R-:W-:Y:S01]  /*50a0*/  SHF.L.U64.HI R5, R91.reuse, 0x1, R92 ;  /* 0x000000015b057819 */ /* 0x040fe2000001025c */
[----:B------:R-:W-:Y:S01]  /*50b0*/  @P0 STG.E.U16 desc[UR38][R6.64+0x2], R25 ;  /* 0x0000021906000986 */ /* 0x000fe2000c101526 */
[----:B------:R-:W-:Y:S01]  /*50c0*/  LEA R8, P5, R91, R6, 0x1 ;  /* 0x000000065b087211 */ /* 0x000fe200078a08ff */
[-C--:B------:R-:W-:Y:S01]  /*50d0*/  FMUL R31, R31, R23.reuse ;  /* 0x000000171f1f7220 */ /* 0x080fe20000400000 */
[----:B------:R-:W-:Y:S01]  /*50e0*/  ISETP.GT.AND P3, PT, R3, 0x8, P3 ;  /* 0x000000080300780c */ /* 0x000fe20001f64270 */
[-C--:B------:R-:W-:Y:S01]  /*50f0*/  FMUL R32, R32, R23.reuse ;  /* 0x0000001720207220 */ /* 0x080fe20000400000 */
[----:B------:R-:W-:Y:S01]  /*5100*/  ISETP.GT.AND P0, PT, R4, 0x9, PT ;  /* 0x000000090400780c */ /* 0x000fe20003f04270 */
[----:B------:R-:W-:Y:S01]  /*5110*/  IMAD.X R9, R5, 0x1, R7, P5 ;  /* 0x0000000105097824 */ /* 0x000fe200028e0607 */
[----:B------:R-:W-:Y:S01]  /*5120*/  ISETP.GT.AND P4, PT, R3, RZ, P1 ;  /* 0x000000ff0300720c */ /* 0x000fe20000f84270 */
[-C--:B------:R-:W-:Y:S01]  /*5130*/  FMUL R33, R33, R23.reuse ;  /* 0x0000001721217220 */ /* 0x080fe20000400000 */
[----:B------:R-:W-:Y:S01]  /*5140*/  F2FP.F16.F32.PACK_AB R26, RZ, R26 ;  /* 0x0000001aff1a723e */ /* 0x000fe200000000ff */
[-C--:B------:R-:W-:Y:S01]  /*5150*/  FMUL R34, R34, R23.reuse ;  /* 0x0000001722227220 */ /* 0x080fe20000400000 */
[----:B------:R-:W-:Y:S01]  /*5160*/  ISETP.GT.AND P5, PT, R3, RZ, P0 ;  /* 0x000000ff0300720c */ /* 0x000fe200007a4270 */
[----:B------:R-:W-:Y:S01]  /*5170*/  FMUL R35, R35, R23 ;  /* 0x0000001723237220 */ /* 0x000fe20000400000 */
[----:B------:R-:W-:Y:S01]  /*5180*/  F2FP.F16.F32.PACK_AB R27, RZ, R27 ;  /* 0x0000001bff1b723e */ /* 0x000fe200000000ff */
[----:B------:R-:W-:Y:S01]  /*5190*/  @P2 STG.E.U16 desc[UR38][R8.64], R26 ;  /* 0x0000001a08002986 */ /* 0x000fe2000c101526 */
[----:B------:R-:W-:Y:S01]  /*51a0*/  F2FP.F16.F32.PACK_AB R28, RZ, R28 ;  /* 0x0000001cff1c723e */ /* 0x000fe200000000ff */
[-C--:B------:R-:W-:Y:S01]  /*51b0*/  FMUL R36, R36, R23.reuse ;  /* 0x0000001724247220 */ /* 0x080fe20000400000 */
[----:B------:R-:W-:Y:S01]  /*51c0*/  ISETP.GT.AND P2, PT, R3, 0x8, P1 ;  /* 0x000000080300780c */ /* 0x000fe20000f44270 */
[----:B------:R-:W-:Y:S01]  /*51d0*/  @P3 STG.E.U16 desc[UR38][R8.64+0x2], R27 ;  /* 0x0000021b08003986 */ /* 0x000fe2000c101526 */
[----:B------:R-:W-:Y:S01]  /*51e0*/  ISETP.GT.AND P1, PT, R4, 0x10, PT ;  /* 0x000000100400780c */ /* 0x000fe20003f24270 */
[----:B------:R-:W-:Y:S01]  /*51f0*/  FMUL R37, R37, R23 ;  /* 0x0000001725257220 */ /* 0x000fe20000400000 */
[----:B------:R-:W-:Y:S01]  /*5200*/  F2FP.F16.F32.PACK_AB R29, RZ, R29 ;  /* 0x0000001dff1d723e */ /* 0x000fe200000000ff */
[----:B------:R-:W-:Y:S01]  /*5210*/  @P4 STG.E.U16 desc[UR38][R6.64+0x10], R28 ;  /* 0x0000101c06004986 */ /* 0x000fe2000c101526 */
[C---:B------:R-:W-:Y:S01]  /*5220*/  ISETP.GT.AND P3, PT, R3.reuse, 0x8, P0 ;  /* 0x000000080300780c */ /* 0x040fe20000764270 */
[-C--:B------:R-:W-:Y:S01]  /*5230*/  FMUL R38, R38, R23.reuse ;  /* 0x0000001726267220 */ /* 0x080fe20000400000 */
[----:B------:R-:W-:Y:S01]  /*5240*/  ISETP.GT.AND P0, PT, R4, 0x11, PT ;  /* 0x000000110400780c */ /* 0x000fe20003f04270 */
[----:B------:R-:W-:Y:S01]  /*5250*/  @P5 STG.E.U16 desc[UR38][R6.64+0x12], R29 ;  /* 0x0000121d06005986 */ /* 0x000fe2000c101526 */
        /* <DEDUP_REMOVED lines=161> */
[----:B------:R-:W-:Y:S01]  /*5c70*/  FMUL R87, R87, R23 ;  /* 0x0000001757577220 */ /* 0x000fe20000400000 */
[----:B------:R-:W-:-:S02]  /*5c80*/  F2FP.F16.F32.PACK_AB R62, RZ, R62 ;  /* 0x0000003eff3e723e */ /* 0x000fc400000000ff */
[C---:B------:R-:W-:Y:S02]  /*5c90*/  ISETP.GT.AND P5, PT, R3.reuse, RZ, P0 ;  /* 0x000000ff0300720c */ /* 0x040fe400007a4270 */
[----:B------:R-:W-:Y:S01]  /*5ca0*/  F2FP.F16.F32.PACK_AB R63, RZ, R63 ;  /* 0x0000003fff3f723e */ /* 0x000fe200000000ff */
[----:B------:R-:W-:Y:S01]  /*5cb0*/  @P2 STG.E.U16 desc[UR38][R8.64+0x90], R62 ;  /* 0x0000903e08002986 */ /* 0x000fe2000c101526 */
[----:B------:R-:W-:Y:S02]  /*5cc0*/  F2FP.F16.F32.PACK_AB R64, RZ, R64 ;  /* 0x00000040ff40723e */ /* 0x000fe400000000ff */
[C---:B------:R-:W-:Y:S01]  /*5cd0*/  ISETP.GT.AND P2, PT, R3.reuse, 0x8, P1 ;  /* 0x000000080300780c */ /* 0x040fe20000f44270 */
[----:B------:R-:W-:Y:S01]  /*5ce0*/  @P3 STG.E.U16 desc[UR38][R8.64+0x92], R63 ;  /* 0x0000923f08003986 */ /* 0x000fe2000c101526 */
[----:B------:R-:W-:Y:S02]  /*5cf0*/  ISETP.GT.AND P1, PT, R4, 0x58, PT ;  /* 0x000000580400780c */ /* 0x000fe40003f24270 */
[----:B------:R-:W-:Y:S01]  /*5d00*/  F2FP.F16.F32.PACK_AB R65, RZ, R65 ;  /* 0x00000041ff41723e */ /* 0x000fe200000000ff */
[----:B------:R-:W-:Y:S01]  /*5d10*/  @P4 STG.E.U16 desc[UR38][R6.64+0xa0], R64 ;  /* 0x0000a04006004986 */ /* 0x000fe2000c101526 */
[----:B------:R-:W-:-:S02]  /*5d20*/  ISETP.GT.AND P3, PT, R3, 0x8, P0 ;  /* 0x000000080300780c */ /* 0x000fc40000764270 */
[----:B------:R-:W-:Y:S01]  /*5d30*/  ISETP.GT.AND P0, PT, R4, 0x59, PT ;  /* 0x000000590400780c */ /* 0x000fe20003f04270 */
[----:B------:R-:W-:Y:S01]  /*5d40*/  @P5 STG.E.U16 desc[UR38][R6.64+0xa2], R65 ;  /* 0x0000a24106005986 */ /* 0x000fe2000c101526 */
[C---:B------:R-:W-:Y:S02]  /*5d50*/  ISETP.GT.AND P4, PT, R3.reuse, RZ, P1 ;  /* 0x000000ff0300720c */ /* 0x040fe40000f84270 */
[----:B------:R-:W-:Y:S02]  /*5d60*/  F2FP.F16.F32.PACK_AB R66, RZ, R66 ;  /* 0x00000042ff42723e */ /* 0x000fe400000000ff */
[----:B------:R-:W-:Y:S02]  /*5d70*/  ISETP.GT.AND P5, PT, R3, RZ, P0 ;  /* 0x000000ff0300720c */ /* 0x000fe400007a4270 */
[----:B------:R-:W-:Y:S01]  /*5d80*/  F2FP.F16.F32.PACK_AB R67, RZ, R67 ;  /* 0x00000043ff43723e */ /* 0x000fe200000000ff */
[----:B------:R-:W-:Y:S01]  /*5d90*/  @P2 STG.E.U16 desc[UR38][R8.64+0xa0], R66 ;  /* 0x0000a04208002986 */ /* 0x000fe2000c101526 */
[----:B------:R-:W-:-:S02]  /*5da0*/  F2FP.F16.F32.PACK_AB R68, RZ, R68 ;  /* 0x00000044ff44723e */ /* 0x000fc400000000ff */
[C---:B------:R-:W-:Y:S01]  /*5db0*/  ISETP.GT.AND P2, PT, R3.reuse, 0x8, P1 ;  /* 0x000000080300780c */ /* 0x040fe20000f44270 */
[----:B------:R-:W-:Y:S01]  /*5dc0*/  @P3 STG.E.U16 desc[UR38][R8.64+0xa2], R67 ;  /* 0x0000a24308003986 */ /* 0x000fe2000c101526 */
[C---:B------:R-:W-:Y:S02]  /*5dd0*/  ISETP.GT.AND P1, PT, R4.reuse, 0x60, PT ;  /* 0x000000600400780c */ /* 0x040fe40003f24270 */
[----:B------:R-:W-:Y:S01]  /*5de0*/  F2FP.F16.F32.PACK_AB R69, RZ, R69 ;  /* 0x00000045ff45723e */ /* 0x000fe200000000ff */
[----:B------:R-:W-:Y:S01]  /*5df0*/  @P4 STG.E.U16 desc[UR38][R6.64+0xb0], R68 ;  /* 0x0000b04406004986 */ /* 0x000fe2000c101526 */
[C---:B------:R-:W-:Y:S02]  /*5e00*/  ISETP.GT.AND P3, PT, R3.reuse, 0x8, P0 ;  /* 0x000000080300780c */ /* 0x040fe40000764270 */
[----:B------:R-:W-:Y:S01]  /*5e10*/  ISETP.GT.AND P0, PT, R4, 0x61, PT ;  /* 0x000000610400780c */ /* 0x000fe20003f04270 */
[----:B------:R-:W-:Y:S01]  /*5e20*/  @P5 STG.E.U16 desc[UR38][R6.64+0xb2], R69 ;  /* 0x0000b24506005986 */ /* 0x000fe2000c101526 */
[----:B------:R-:W-:-:S02]  /*5e30*/  ISETP.GT.AND P4, PT, R3, RZ, P1 ;  /* 0x000000ff0300720c */ /* 0x000fc40000f84270 */
[C---:B------:R-:W-:Y:S02]  /*5e40*/  ISETP.GT.AND P5, PT, R3.reuse, RZ, P0 ;  /* 0x000000ff0300720c */ /* 0x040fe400007a4270 */
[----:B------:R-:W-:Y:S02]  /*5e50*/  F2FP.F16.F32.PACK_AB R70, RZ, R70 ;  /* 0x00000046ff46723e */ /* 0x000fe400000000ff */
[----:B------:R-:W-:Y:S02]  /*5e60*/  F2FP.F16.F32.PACK_AB R71, RZ, R71 ;  /* 0x00000047ff47723e */ /* 0x000fe400000000ff */
[----:B------:R-:W-:Y:S01]  /*5e70*/  F2FP.F16.F32.PACK_AB R72, RZ, R72 ;  /* 0x00000048ff48723e */ /* 0x000fe200000000ff */
[----:B------:R-:W-:Y:S01]  /*5e80*/  @P2 STG.E.U16 desc[UR38][R8.64+0xb0], R70 ;  /* 0x0000b04608002986 */ /* 0x000fe2000c101526 */
[----:B------:R-:W-:Y:S02]  /*5e90*/  F2FP.F16.F32.PACK_AB R73, RZ, R73 ;  /* 0x00000049ff49723e */ /* 0x000fe400000000ff */
[C---:B------:R-:W-:Y:S01]  /*5ea0*/  ISETP.GT.AND P1, PT, R3.reuse, 0x8, P1 ;  /* 0x000000080300780c */ /* 0x040fe20000f24270 */
[----:B------:R-:W-:Y:S01]  /*5eb0*/  @P3 STG.E.U16 desc[UR38][R8.64+0xb2], R71 ;  /* 0x0000b24708003986 */ /* 0x000fe2000c101526 */
[----:B------:R-:W-:-:S02]  /*5ec0*/  ISETP.GT.AND P2, PT, R3, 0x8, P0 ;  /* 0x000000080300780c */ /* 0x000fc40000744270 */
[C---:B------:R-:W-:Y:S01]  /*5ed0*/  ISETP.GT.AND P0, PT, R4.reuse, 0x69, PT ;  /* 0x000000690400780c */ /* 0x040fe20003f04270 */
[----:B------:R-:W-:Y:S01]  /*5ee0*/  @P4 STG.E.U16 desc[UR38][R6.64+0xc0], R72 ;  /* 0x0000c04806004986 */ /* 0x000fe2000c101526 */
[----:B------:R-:W-:Y:S02]  /*5ef0*/  ISETP.GT.AND P4, PT, R4, 0x68, PT ;  /* 0x000000680400780c */ /* 0x000fe40003f84270 */
[----:B------:R-:W-:Y:S01]  /*5f00*/  F2FP.F16.F32.PACK_AB R74, RZ, R74 ;  /* 0x0000004aff4a723e */ /* 0x000fe200000000ff */
[----:B------:R-:W-:Y:S01]  /*5f10*/  @P5 STG.E.U16 desc[UR38][R6.64+0xc2], R73 ;  /* 0x0000c24906005986 */ /* 0x000fe2000c101526 */
[C---:B------:R-:W-:Y:S02]  /*5f20*/  ISETP.GT.AND P5, PT, R3.reuse, RZ, P4 ;  /* 0x000000ff0300720c */ /* 0x040fe400027a4270 */
[----:B------:R-:W-:Y:S01]  /*5f30*/  ISETP.GT.AND P3, PT, R3, RZ, P0 ;  /* 0x000000ff0300720c */ /* 0x000fe20000764270 */
[----:B------:R-:W-:Y:S01]  /*5f40*/  @P1 STG.E.U16 desc[UR38][R8.64+0xc0], R74 ;  /* 0x0000c04a08001986 */ /* 0x000fe2000c101526 */
[----:B------:R-:W-:-:S02]  /*5f50*/  F2FP.F16.F32.PACK_AB R75, RZ, R75 ;  /* 0x0000004bff4b723e */ /* 0x000fc400000000ff */
[----:B------:R-:W-:Y:S02]  /*5f60*/  F2FP.F16.F32.PACK_AB R76, RZ, R76 ;  /* 0x0000004cff4c723e */ /* 0x000fe400000000ff */
[C---:B------:R-:W-:Y:S01]  /*5f70*/  ISETP.GT.AND P4, PT, R3.reuse, 0x8, P4 ;  /* 0x000000080300780c */ /* 0x040fe20002784270 */
[----:B------:R-:W-:Y:S01]  /*5f80*/  @P2 STG.E.U16 desc[UR38][R8.64+0xc2], R75 ;  /* 0x0000c24b08002986 */ /* 0x000fe2000c101526 */
[----:B------:R-:W-:Y:S02]  /*5f90*/  F2FP.F16.F32.PACK_AB R77, RZ, R77 ;  /* 0x0000004dff4d723e */ /* 0x000fe400000000ff */
[C---:B------:R-:W-:Y:S01]  /*5fa0*/  ISETP.GT.AND P2, PT, R4.reuse, 0x71, PT ;  /* 0x000000710400780c */ /* 0x040fe20003f44270 */
[----:B------:R-:W-:Y:S01]  /*5fb0*/  @P5 STG.E.U16 desc[UR38][R6.64+0xd0], R76 ;  /* 0x0000d04c06005986 */ /* 0x000fe2000c101526 */
[----:B------:R-:W-:Y:S02]  /*5fc0*/  ISETP.GT.AND P5, PT, R3, 0x8, P0 ;  /* 0x000000080300780c */ /* 0x000fe400007a4270 */
[C---:B------:R-:W-:Y:S01]  /*5fd0*/  ISETP.GT.AND P1, PT, R4.reuse, 0x78, PT ;  /* 0x000000780400780c */ /* 0x040fe20003f24270 */
[----:B------:R-:W-:Y:S01]  /*5fe0*/  @P3 STG.E.U16 desc[UR38][R6.64+0xd2], R77 ;  /* 0x0000d24d06003986 */ /* 0x000fe2000c101526 */
[----:B------:R-:W-:-:S02]  /*5ff0*/  ISETP.GT.AND P3, PT, R4, 0x70, PT ;  /* 0x000000700400780c */ /* 0x000fc40003f64270 */
[----:B------:R-:W-:Y:S01]  /*6000*/  ISETP.GT.AND P0, PT, R4, 0x79, PT ;  /* 0x000000790400780c */ /* 0x000fe20003f04270 */
[----:B------:R-:W-:Y:S01]  /*6010*/  @P4 IMAD.MOV.U32 R4, RZ, RZ, R8 ;  /* 0x000000ffff044224 */ /* 0x000fe200078e0008 */
[----:B------:R-:W-:Y:S01]  /*6020*/  F2FP.F16.F32.PACK_AB R78, RZ, R78 ;  /* 0x0000004eff4e723e */ /* 0x000fe200000000ff */
[----:B------:R-:W-:Y:S01]  /*6030*/  @P4 IMAD.MOV.U32 R5, RZ, RZ, R9 ;  /* 0x000000ffff054224 */ /* 0x000fe200078e0009 */
[----:B------:R-:W-:Y:S02]  /*6040*/  F2FP.F16.F32.PACK_AB R79, RZ, R79 ;  /* 0x0000004fff4f723e */ /* 0x000fe400000000ff */
[----:B------:R-:W-:Y:S02]  /*6050*/  F2FP.F16.F32.PACK_AB R80, RZ, R80 ;  /* 0x00000050ff50723e */ /* 0x000fe400000000ff */
[----:B------:R0:W-:Y:S01]  /*6060*/  @P4 STG.E.U16 desc[UR38][R4.64+0xd0], R78 ;  /* 0x0000d04e04004986 */ /* 0x0001e2000c101526 */
[----:B------:R-:W-:Y:S02]  /*6070*/  ISETP.GT.AND P4, PT, R3, RZ, P2 ;  /* 0x000000ff0300720c */ /* 0x000fe40001784270 */
[----:B------:R-:W-:-:S02]  /*6080*/  F2FP.F16.F32.PACK_AB R81, RZ, R81 ;  /* 0x00000051ff51723e */ /* 0x000fc400000000ff */
[----:B------:R-:W-:Y:S02]  /*6090*/  ISETP.GT.AND P2, PT, R3, 0x8, P2 ;  /* 0x000000080300780c */ /* 0x000fe40001744270 */
[----:B------:R-:W-:Y:S02]  /*60a0*/  F2FP.F16.F32.PACK_AB R82, RZ, R82 ;  /* 0x00000052ff52723e */ /* 0x000fe400000000ff */
[----:B------:R-:W-:Y:S02]  /*60b0*/  F2FP.F16.F32.PACK_AB R83, RZ, R83 ;  /* 0x00000053ff53723e */ /* 0x000fe400000000ff */
[----:B------:R-:W-:Y:S01]  /*60c0*/  F2FP.F16.F32.PACK_AB R84, RZ, R84 ;  /* 0x00000054ff54723e */ /* 0x000fe200000000ff */
[----:B0-----:R-:W-:Y:S01]  /*60d0*/  @P5 IMAD.MOV.U32 R4, RZ, RZ, R8 ;  /* 0x000000ffff045224 */ /* 0x001fe200078e0008 */
[----:B------:R-:W-:Y:S01]  /*60e0*/  F2FP.F16.F32.PACK_AB R85, RZ, R85 ;  /* 0x00000055ff55723e */ /* 0x000fe200000000ff */
[----:B------:R-:W-:Y:S01]  /*60f0*/  @P5 IMAD.MOV.U32 R5, RZ, RZ, R9 ;  /* 0x000000ffff055224 */ /* 0x000fe200078e0009 */
[----:B------:R-:W-:-:S02]  /*6100*/  F2FP.F16.F32.PACK_AB R86, RZ, R86 ;  /* 0x00000056ff56723e */ /* 0x000fc400000000ff */
[----:B------:R-:W-:Y:S02]  /*6110*/  F2FP.F16.F32.PACK_AB R87, RZ, R87 ;  /* 0x00000057ff57723e */ /* 0x000fe400000000ff */
[----:B------:R0:W-:Y:S01]  /*6120*/  @P5 STG.E.U16 desc[UR38][R4.64+0xd2], R79 ;  /* 0x0000d24f04005986 */ /* 0x0001e2000c101526 */
[C---:B------:R-:W-:Y:S02]  /*6130*/  ISETP.GT.AND P5, PT, R3.reuse, RZ, P3 ;  /* 0x000000ff0300720c */ /* 0x040fe40001fa4270 */
[----:B------:R-:W-:-:S11]  /*6140*/  ISETP.GT.AND P3, PT, R3, 0x8, P3 ;  /* 0x000000080300780c */ /* 0x000fd60001f64270 */
[----:B0-----:R-:W-:Y:S02]  /*6150*/  @P5 IMAD.MOV.U32 R4, RZ, RZ, R6 ;  /* 0x000000ffff045224 */ /* 0x001fe400078e0006 */
[----:B------:R-:W-:-:S05]  /*6160*/  @P5 IMAD.MOV.U32 R5, RZ, RZ, R7 ;  /* 0x000000ffff055224 */ /* 0x000fca00078e0007 */
[----:B------:R0:W-:Y:S01]  /*6170*/  @P5 STG.E.U16 desc[UR38][R4.64+0xe0], R80 ;  /* 0x0000e05004005986 */ /* 0x0001e2000c101526 */
[C---:B------:R-:W-:Y:S02]  /*6180*/  ISETP.GT.AND P5, PT, R3.reuse, RZ, P0 ;  /* 0x000000ff0300720c */ /* 0x040fe400007a4270 */
[----:B------:R-:W-:Y:S01]  /*6190*/  ISETP.GT.AND P0, PT, R3, 0x8, P0 ;  /* 0x000000080300780c */ /* 0x000fe20000704270 */
[----:B0-----:R-:W-:Y:S02]  /*61a0*/  @P4 IMAD.MOV.U32 R4, RZ, RZ, R6 ;  /* 0x000000ffff044224 */ /* 0x001fe400078e0006 */
[----:B------:R-:W-:-:S05]  /*61b0*/  @P4 IMAD.MOV.U32 R5, RZ, RZ, R7 ;  /* 0x000000ffff054224 */ /* 0x000fca00078e0007 */
[----:B------:R0:W-:Y:S01]  /*61c0*/  @P4 STG.E.U16 desc[UR38][R4.64+0xe2], R81 ;  /* 0x0000e25104004986 */ /* 0x0001e2000c101526 */
[C---:B------:R-:W-:Y:S02]  /*61d0*/  ISETP.GT.AND P4, PT, R3.reuse, RZ, P1 ;  /* 0x000000ff0300720c */ /* 0x040fe40000f84270 */
[----:B------:R-:W-:Y:S01]  /*61e0*/  ISETP.GT.AND P1, PT, R3, 0x8, P1 ;  /* 0x000000080300780c */ /* 0x000fe20000f24270 */
[----:B0-----:R-:W-:Y:S02]  /*61f0*/  @P3 IMAD.MOV.U32 R4, RZ, RZ, R8 ;  /* 0x000000ffff043224 */ /* 0x001fe400078e0008 */
[----:B------:R-:W-:-:S05]  /*6200*/  @P3 IMAD.MOV.U32 R5, RZ, RZ, R9 ;  /* 0x000000ffff053224 */ /* 0x000fca00078e0009 */
[----:B------:R0:W-:Y:S02]  /*6210*/  @P3 STG.E.U16 desc[UR38][R4.64+0xe0], R82 ;  /* 0x0000e05204003986 */ /* 0x0001e4000c101526 */
[----:B0-----:R-:W-:Y:S02]  /*6220*/  @P2 IMAD.MOV.U32 R4, RZ, RZ, R8 ;  /* 0x000000ffff042224 */ /* 0x001fe400078e0008 */
[----:B------:R-:W-:-:S05]  /*6230*/  @P2 IMAD.MOV.U32 R5, RZ, RZ, R9 ;  /* 0x000000ffff052224 */ /* 0x000fca00078e0009 */
[----:B------:R0:W-:Y:S02]  /*6240*/  @P2 STG.E.U16 desc[UR38][R4.64+0xe2], R83 ;  /* 0x0000e25304002986 */ /* 0x0001e4000c101526 */
[----:B0-----:R-:W-:Y:S02]  /*6250*/  @P4 IMAD.MOV.U32 R4, RZ, RZ, R6 ;  /* 0x000000ffff044224 */ /* 0x001fe400078e0006 */
[----:B------:R-:W-:-:S05]  /*6260*/  @P4 IMAD.MOV.U32 R5, RZ, RZ, R7 ;  /* 0x000000ffff054224 */ /* 0x000fca00078e0007 */
[----:B------:R0:W-:Y:S04]  /*6270*/  @P4 STG.E.U16 desc[UR38][R4.64+0xf0], R84 ;  /* 0x0000f05404004986 */ /* 0x0001e8000c101526 */
[----:B------:R1:W-:Y:S01]  /*6280*/  @P5 STG.E.U16 desc[UR38][R6.64+0xf2], R85 ;  /* 0x0000f25506005986 */ /* 0x0003e2000c101526 */
[----:B0-----:R-:W-:Y:S02]  /*6290*/  @P1 IMAD.MOV.U32 R4, RZ, RZ, R8 ;  /* 0x000000ffff041224 */ /* 0x001fe400078e0008 */
[----:B------:R-:W-:-:S05]  /*62a0*/  @P1 IMAD.MOV.U32 R5, RZ, RZ, R9 ;  /* 0x000000ffff051224 */ /* 0x000fca00078e0009 */
[----:B------:R1:W-:Y:S04]  /*62b0*/  @P1 STG.E.U16 desc[UR38][R4.64+0xf0], R86 ;  /* 0x0000f05604001986 */ /* 0x0003e8000c101526 */
[----:B------:R1:W-:Y:S02]  /*62c0*/  @P0 STG.E.U16 desc[UR38][R8.64+0xf2], R87 ;  /* 0x0000f25708000986 */ /* 0x0003e4000c101526 */
.L_x_160:
[----:B------:R-:W-:Y:S05]  /*62d0*/  BSYNC B0 ;  /* 0x0000000000007941 */ /* 0x000fea0003800000 */
.L_x_34:
[----:B------:R-:W-:Y:S01]  /*62e0*/  IADD3 R16, P0, R16, UR36, RZ ;  /* 0x0000002410107c10 */ /* 0x000fe2000ff1e0ff */
[----:B------:R-:W-:Y:S01]  /*62f0*/  ULDC.64 UR4, c[0x0][0x650] ;  /* 0x0001940000047ab9 */ /* 0x000fe20000000a00 */
[----:B------:R-:W-:Y:S01]  /*6300*/  PRMT R3, RZ, 0x7610, R3 ;  /* 0x00007610ff037816 */ /* 0x000fe20000000003 */
[----:B------:R-:W-:Y:S01]  /*6310*/  IMAD.MOV.U32 R100, RZ, RZ, -0x1 ;  /* 0xffffffffff647424 */ /* 0x000fe200078e00ff */
[----:B------:R-:W-:Y:S01]  /*6320*/  IADD3.X R17, R17, UR42, RZ, P0, !PT ;  /* 0x0000002a11117c10 */ /* 0x000fe200087fe4ff */
[----:B------:R-:W-:Y:S01]  /*6330*/  IMAD.MOV.U32 R101, RZ, RZ, -0x1 ;  /* 0xffffffffff657424 */ /* 0x000fe200078e00ff */
[----:B------:R-:W-:-:S04]  /*6340*/  ISETP.GE.U32.AND P0, PT, R16, UR4, PT ;  /* 0x0000000410007c0c */ /* 0x000fc8000bf06070 */
[----:B------:R-:W-:-:S13]  /*6350*/  ISETP.GE.U32.AND.EX P0, PT, R17, UR5, PT, P0 ;  /* 0x0000000511007c0c */ /* 0x000fda000bf06100 */
[----:B------:R-:W-:Y:S05]  /*6360*/  @P0 BRA `(.L_x_161) ;  /* 0x00000004004c0947 */ /* 0x000fea0003800000 */
[----:B------:R-:W0:Y:S01]  /*6370*/  LDC.64 R10, c[0x0][0x628] ;  /* 0x00018a00ff0a7b82 */ /* 0x000e220000000a00 */
[----:B---3--:R-:W3:Y:S01]  /*6380*/  S2R R12, SR_CTAID.X ;  /* 0x00000000000c7919 */ /* 0x008ee20000002500 */
[----:B-12-4-:R-:W-:Y:S02]  /*6390*/  IMAD.MOV.U32 R8, RZ, RZ, R16 ;  /* 0x000000ffff087224 */ /* 0x016fe400078e0010 */
[----:B------:R-:W-:Y:S01]  /*63a0*/  IMAD.MOV.U32 R9, RZ, RZ, R17 ;  /* 0x000000ffff097224 */ /* 0x000fe200078e0011 */
[----:B------:R-:W1:Y:S03]  /*63b0*/  S2R R20, SR_CTAID.Y ;  /* 0x0000000000147919 */ /* 0x000e660000002600 */
[----:B------:R-:W2:Y:S08]  /*63c0*/  LDC R0, c[0x0][0x630] ;  /* 0x00018c00ff007b82 */ /* 0x000eb00000000800 */
[----:B------:R-:W4:Y:S01]  /*63d0*/  LDC.64 R14, c[0x0][0x620] ;  /* 0x00018800ff0e7b82 */ /* 0x000f220000000a00 */
[----:B0-----:R-:W-:-:S04]  /*63e0*/  ISETP.NE.U32.AND P0, PT, R10, RZ, PT ;  /* 0x000000ff0a00720c */ /* 0x001fc80003f05070 */
[----:B------:R-:W-:-:S13]  /*63f0*/  ISETP.NE.AND.EX P0, PT, R11, RZ, PT, P0 ;  /* 0x000000ff0b00720c */ /* 0x000fda0003f05300 */
[----:B-1234-:R-:W-:Y:S05]  /*6400*/  @!P0 BRA `(.L_x_162) ;  /* 0x0000000000288947 */ /* 0x01efea0003800000 */
        /* <DEDUP_REMOVED lines=10> */
.L_x_162:
[-CC-:B------:R-:W-:Y:S01]  /*64b0*/  SHF.R.U64 R101, R8, R0.reuse, R9.reuse ;  /* 0x0000000008657219 */ /* 0x180fe20000001209 */
[----:B------:R-:W0:Y:S01]  /*64c0*/  LDC.64 R26, c[0x0][0x640] ;  /* 0x00019000ff1a7b82 */ /* 0x000e220000000a00 */
[----:B------:R-:W-:Y:S01]  /*64d0*/  SHF.R.U32.HI R0, RZ, R0, R9 ;  /* 0x00000000ff007219 */ /* 0x000fe20000011609 */
[----:B------:R-:W-:Y:S01]  /*64e0*/  ULDC UR4, c[0x0][0x150] ;  /* 0x0000540000047ab9 */ /* 0x000fe20000000800 */
[----:B------:R-:W-:Y:S02]  /*64f0*/  IADD3 R3, P0, RZ, -R101, RZ ;  /* 0x80000065ff037210 */ /* 0x000fe40007f1e0ff */
[----:B------:R-:W-:-:S03]  /*6500*/  I2FP.F32.U32 R7, R12 ;  /* 0x0000000c00077245 */ /* 0x000fc60000201000 */
[----:B------:R-:W1:Y:S01]  /*6510*/  LDC R6, c[0x0][0x618] ;  /* 0x00018600ff067b82 */ /* 0x000e620000000800 */
[----:B------:R-:W-:Y:S02]  /*6520*/  IMAD.X R5, RZ, RZ, ~R0, P0 ;  /* 0x000000ffff057224 */ /* 0x000fe400000e0e00 */
[----:B------:R-:W-:Y:S01]  /*6530*/  FMUL R7, R7, UR4 ;  /* 0x0000000407077c20 */ /* 0x000fe20008400000 */
[----:B------:R-:W-:Y:S01]  /*6540*/  ULDC UR4, c[0x0][0x154] ;  /* 0x0000550000047ab9 */ /* 0x000fe20000000800 */
[-C--:B------:R-:W-:Y:S02]  /*6550*/  IMAD R0, R5, R14.reuse, RZ ;  /* 0x0000000e05007224 */ /* 0x080fe400078e02ff */
[C---:B------:R-:W-:Y:S01]  /*6560*/  IMAD.WIDE.U32 R4, R3.reuse, R14, R16 ;  /* 0x0000000e03047225 */ /* 0x040fe200078e0010 */
[----:B------:R-:W2:Y:S01]  /*6570*/  LDC R8, c[0x0][0x608] ;  /* 0x00018200ff087b82 */ /* 0x000ea20000000800 */
[----:B------:R-:W3:Y:S02]  /*6580*/  F2I.U32.TRUNC.NTZ R7, R7 ;  /* 0x0000000700077305 */ /* 0x000ee4000020f000 */
[----:B------:R-:W-:Y:S01]  /*6590*/  IMAD R3, R3, R15, R0 ;  /* 0x0000000f03037224 */ /* 0x000fe200078e0200 */
[----:B------:R-:W-:-:S03]  /*65a0*/  I2FP.F32.U32 R0, R20 ;  /* 0x0000001400007245 */ /* 0x000fc60000201000 */
[----:B------:R-:W-:Y:S01]  /*65b0*/  IMAD.IADD R3, R5, 0x1, R3 ;  /* 0x0000000105037824 */ /* 0x000fe200078e0203 */
[----:B------:R-:W4:Y:S01]  /*65c0*/  LDC R11, c[0x0][0x658] ;  /* 0x00019600ff0b7b82 */ /* 0x000f220000000800 */
[----:B0-----:R-:W-:-:S04]  /*65d0*/  ISETP.NE.U32.AND P0, PT, R26, RZ, PT ;  /* 0x000000ff1a00720c */ /* 0x001fc80003f05070 */
[----:B------:R-:W-:-:S03]  /*65e0*/  ISETP.NE.AND.EX P0, PT, R27, RZ, PT, P0 ;  /* 0x000000ff1b00720c */ /* 0x000fc60003f05300 */
[----:B------:R-:W0:Y:S01]  /*65f0*/  LDC R9, c[0x0][0x144] ;  /* 0x00005100ff097b82 */ /* 0x000e220000000800 */
[-C--:B-1----:R-:W-:Y:S01]  /*6600*/  SHF.R.U64 R10, R4, R6.reuse, R3 ;  /* 0x00000006040a7219 */ /* 0x082fe20000001203 */
[----:B---3--:R-:W-:Y:S01]  /*6610*/  IMAD.MOV R7, RZ, RZ, -R7 ;  /* 0x000000ffff077224 */ /* 0x008fe200078e0a07 */
[----:B------:R-:W-:Y:S01]  /*6620*/  SHF.R.U32.HI R3, RZ, R6, R3 ;  /* 0x00000006ff037219 */ /* 0x000fe20000011603 */
[----:B------:R-:W-:-:S04]  /*6630*/  FMUL R6, R0, UR4 ;  /* 0x0000000400067c20 */ /* 0x000fc80008400000 */
[----:B------:R-:W1:Y:S01]  /*6640*/  LDC R21, c[0x0][0x148] ;  /* 0x00005200ff157b82 */ /* 0x000e620000000800 */
[----:B------:R3:W0:Y:S01]  /*6650*/  F2I.U32.TRUNC.NTZ R14, R6 ;  /* 0x00000006000e7305 */ /* 0x000622000020f000 */
[-CC-:B--2---:R-:W-:Y:S02]  /*6660*/  SHF.R.U64 R13, R10, R8.reuse, R3.reuse ;  /* 0x000000080a0d7219 */ /* 0x184fe40000001203 */
[----:B------:R-:W-:-:S04]  /*6670*/  SHF.R.U32.HI R0, RZ, R8, R3 ;  /* 0x00000008ff007219 */ /* 0x000fc80000011603 */
[----:B-----5:R-:W2:Y:S01]  /*6680*/  LDC R24, c[0x0][0x648] ;  /* 0x00019200ff187b82 */ /* 0x020ea20000000800 */
[-CC-:B----4-:R-:W-:Y:S02]  /*6690*/  SHF.R.U64 R15, R13, R11.reuse, R0.reuse ;  /* 0x0000000b0d0f7219 */ /* 0x190fe40000001200 */
[----:B------:R-:W-:-:S03]  /*66a0*/  SHF.R.U32.HI R5, RZ, R11, R0 ;  /* 0x0000000bff057219 */ /* 0x000fc60000011600 */
[----:B------:R-:W-:Y:S02]  /*66b0*/  IMAD.MOV.U32 R4, RZ, RZ, R15 ;  /* 0x000000ffff047224 */ /* 0x000fe400078e000f */
[----:B------:R-:W4:Y:S01]  /*66c0*/  LDC R28, c[0x0][0x638] ;  /* 0x00018e00ff1c7b82 */ /* 0x000f220000000800 */
[----:B0-----:R-:W-:-:S07]  /*66d0*/  IMAD R25, R9, R7, R12 ;  /* 0x0000000709197224 */ /* 0x001fce00078e020c */
[----:B------:R-:W0:Y:S08]  /*66e0*/  LDC R29, c[0x0][0x610] ;  /* 0x00018400ff1d7b82 */ /* 0x000e300000000800 */
[----:B------:R-:W0:Y:S01]  /*66f0*/  LDC R30, c[0x0][0x600] ;  /* 0x00018000ff1e7b82 */ /* 0x000e220000000800 */
[----:B-123--:R-:W-:Y:S05]  /*6700*/  @!P0 BRA `(.L_x_163) ;  /* 0x0000000000288947 */ /* 0x00efea0003800000 */
[----:B------:R-:W1:Y:S02]  /*6710*/  LDC R0, c[0x0][0x64c] ;  /* 0x00019300ff007b82 */ /* 0x000e640000000800 */
[----:B-1----:R-:W-:-:S05]  /*6720*/  IADD3 R3, P0, R15, R0, RZ ;  /* 0x000000000f037210 */ /* 0x002fca0007f1e0ff */
        /* <DEDUP_REMOVED lines=8> */
.L_x_163:
[----:B------:R-:W-:Y:S01]  /*67b0*/  ISETP.NE.AND P0, PT, R2, 0x1, PT ;  /* 0x000000010200780c */ /* 0x000fe20003f05270 */
[----:B------:R-:W-:Y:S01]  /*67c0*/  IMAD.MOV R14, RZ, RZ, -R14 ;  /* 0x000000ffff0e7224 */ /* 0x000fe200078e0a0e */
[----:B------:R-:W-:Y:S02]  /*67d0*/  SHF.R.U64 R3, R4, R24, R5 ;  /* 0x0000001804037219 */ /* 0x000fe40000001205 */
[----:B------:R-:W-:Y:S02]  /*67e0*/  LOP3.LUT R0, R13, R98, RZ, 0xc0, !PT ;  /* 0x000000620d007212 */ /* 0x000fe400078ec0ff */
[----:B------:R-:W-:Y:S01]  /*67f0*/  LOP3.LUT R10, R10, R97, RZ, 0xc0, !PT ;  /* 0x000000610a0a7212 */ /* 0x000fe200078ec0ff */
[----:B------:R-:W-:Y:S02]  /*6800*/  IMAD.MOV R4, RZ, RZ, -R3 ;  /* 0x000000ffff047224 */ /* 0x000fe400078e0a03 */
[----:B------:R-:W-:Y:S02]  /*6810*/  IMAD R0, R93, R3, R0 ;  /* 0x000000035d007224 */ /* 0x000fe400078e0200 */
[----:B----4-:R-:W-:-:S02]  /*6820*/  IMAD R3, R4, R28, R15 ;  /* 0x0000001c04037224 */ /* 0x010fc400078e020f */
[----:B------:R-:W-:Y:S02]  /*6830*/  @P0 IMAD R25, R21, R14, R20 ;  /* 0x0000000e15190224 */ /* 0x000fe400078e0214 */
[----:B0-----:R-:W-:Y:S02]  /*6840*/  IMAD R5, R3, R30, R10 ;  /* 0x0000001e03057224 */ /* 0x001fe400078e020a */
[----:B------:R-:W-:Y:S02]  /*6850*/  IMAD R0, R0, R29, R25 ;  /* 0x0000001d00007224 */ /* 0x000fe400078e0219 */
[----:B------:R-:W-:-:S03]  /*6860*/  IMAD.MOV.U32 R4, RZ, RZ, 0x1 ;  /* 0x00000001ff047424 */ /* 0x000fc600078e00ff */
[----:B------:R-:W-:Y:S02]  /*6870*/  SEL R100, R5, R0, !P0 ;  /* 0x0000000005647207 */ /* 0x000fe40004000000 */
[----:B------:R-:W-:Y:S02]  /*6880*/  PRMT R3, R4, 0x7610, R3 ;  /* 0x0000761004037816 */ /* 0x000fe40000000003 */
[----:B------:R-:W-:-:S07]  /*6890*/  SEL R0, R0, R5, !P0 ;  /* 0x0000000500007207 */ /* 0x000fce0004000000 */
.L_x_161:
[----:B------:R-:W-:Y:S01]  /*68a0*/  UIMAD.WIDE.U32 UR4, UR41, 0x24924925, URZ ;  /* 0x24924925290478a5 */ /* 0x000fe2000f8e003f */
[----:B------:R-:W-:Y:S01]  /*68b0*/  LOP3.LUT P0, RZ, R3, 0xff, RZ, 0xc0, !PT ;  /* 0x000000ff03ff7812 */ /* 0x000fe2000780c0ff */
[----:B------:R-:W-:Y:S02]  /*68c0*/  IMAD.MOV.U32 R103, RZ, RZ, R0 ;  /* 0x000000ffff677224 */ /* 0x000fe400078e0000 */
[----:B------:R-:W-:-:S04]  /*68d0*/  UIADD3 UR4, UR41, -UR5, URZ ;  /* 0x8000000529047290 */ /* 0x000fc8000fffe03f */
[----:B------:R-:W-:-:S04]  /*68e0*/  ULEA.HI UR4, UR4, UR5, URZ, 0x1f ;  /* 0x0000000504047291 */ /* 0x000fc8000f8ff83f */
[----:B------:R-:W-:-:S04]  /*68f0*/  USHF.R.U32.HI UR4, URZ, 0x2, UR4 ;  /* 0x000000023f047899 */ /* 0x000fc80008011604 */
[----:B------:R-:W-:Y:S01]  /*6900*/  UIMAD UR41, UR4, -0x7, UR41 ;  /* 0xfffffff9042978a4 */ /* 0x000fe2000f8e0229 */
[----:B------:R-:W-:Y:S11]  /*6910*/  @P0 BRA `(.L_x_164) ;  /* 0xffffffa800f00947 */ /* 0x000ff6000383ffff */
[----:B------:R-:W-:Y:S05]  /*6920*/  EXIT ;  /* 0x000000000000794d */ /* 0x000fea0003800000 */
.L_x_7:
        /* <DEDUP_REMOVED lines=26> */
.L_x_166:
[----:B------:R-:W0:Y:S01]  /*6ad0*/  LDC.64 R28, c[0x0][0x640] ;  /* 0x00019000ff1c7b82 */ /* 0x000e220000000a00 */
[-CC-:B------:R-:W-:Y:S01]  /*6ae0*/  SHF.R.U64 R21, R14, R8.reuse, R15.reuse ;  /* 0x000000080e157219 */ /* 0x180fe2000000120f */
[----:B------:R-:W-:Y:S01]  /*6af0*/  IMAD.MOV.U32 R31, RZ, RZ, 0x1 ;  /* 0x00000001ff1f7424 */ /* 0x000fe200078e00ff */
[----:B------:R-:W-:Y:S02]  /*6b00*/  SHF.R.U32.HI R7, RZ, R8, R15 ;  /* 0x00000008ff077219 */ /* 0x000fe4000001160f */
[----:B------:R-:W-:-:S03]  /*6b10*/  IADD3 R13, P0, RZ, -R21, RZ ;  /* 0x80000015ff0d7210 */ /* 0x000fc60007f1e0ff */
[----:B------:R-:W1:Y:S02]  /*6b20*/  LDC R12, c[0x0][0x618] ;  /* 0x00018600ff0c7b82 */ /* 0x000e640000000800 */
[----:B------:R-:W-:Y:S02]  /*6b30*/  IMAD.X R7, RZ, RZ, ~R7, P0 ;  /* 0x000000ffff077224 */ /* 0x000fe400000e0e07 */
[----:B------:R-:W-:-:S04]  /*6b40*/  IMAD.WIDE.U32 R10, R13, R24, R16 ;  /* 0x000000180d0a7225 */ /* 0x000fc800078e0010 */
[----:B------:R-:W2:Y:S01]  /*6b50*/  LDC R14, c[0x0][0x608] ;  /* 0x00018200ff0e7b82 */ /* 0x000ea20000000800 */
[----:B------:R-:W-:-:S04]  /*6b60*/  IMAD R8, R7, R24, RZ ;  /* 0x0000001807087224 */ /* 0x000fc800078e02ff */
[----:B------:R-:W-:-:S03]  /*6b70*/  IMAD R7, R13, R25, R8 ;  /* 0x000000190d077224 */ /* 0x000fc600078e0208 */
[----:B------:R-:W3:Y:S01]  /*6b80*/  LDC R26, c[0x0][0x658] ;  /* 0x00019600ff1a7b82 */ /* 0x000ee20000000800 */
[----:B------:R-:W-:Y:S01]  /*6b90*/  IMAD.IADD R7, R11, 0x1, R7 ;  /* 0x000000010b077824 */ /* 0x000fe200078e0207 */
[----:B0-----:R-:W-:Y:S01]  /*6ba0*/  ISETP.NE.U32.AND P0, PT, R28, RZ, PT ;  /* 0x000000ff1c00720c */ /* 0x001fe20003f05070 */
[----:B------:R-:W-:-:S03]  /*6bb0*/  IMAD.MOV.U32 R11, RZ, RZ, -0x1 ;  /* 0xffffffffff0b7424 */ /* 0x000fc600078e00ff */
        /* <DEDUP_REMOVED lines=8> */
[-C--:B---3--:R-:W-:Y:S02]  /*6c40*/  SHF.L.U32 R10, R11, R26.reuse, RZ ;  /* 0x0000001a0b0a7219 */ /* 0x088fe400000006ff */
[--C-:B------:R-:W-:Y:S02]  /*6c50*/  SHF.R.U64 R24, R22, R26, R7.reuse ;  /* 0x0000001a16187219 */ /* 0x100fe40000001207 */
[----:B------:R-:W-:Y:S02]  /*6c60*/  LOP3.LUT R33, RZ, R10, RZ, 0x33, !PT ;  /* 0x0000000aff217212 */ /* 0x000fe400078e33ff */
[----:B------:R-:W-:Y:S01]  /*6c70*/  SHF.R.U32.HI R11, RZ, R26, R7 ;  /* 0x0000001aff0b7219 */ /* 0x000fe20000011607 */
[----:B------:R-:W3:Y:S01]  /*6c80*/  LDC R30, c[0x0][0x610] ;  /* 0x00018400ff1e7b82 */ /* 0x000ee20000000800 */
[----:B------:R-:W-:Y:S01]  /*6c90*/  IMAD.MOV.U32 R10, RZ, RZ, R24 ;  /* 0x000000ffff0a7224 */ /* 0x000fe200078e0018 */
[----:B------:R-:W-:Y:S06]  /*6ca0*/  @!P0 BRA `(.L_x_167) ;  /* 0x0000000000288947 */ /* 0x000fec0003800000 */
        /* <DEDUP_REMOVED lines=10> */
.L_x_167:
[----:B------:R-:W-:Y:S02]  /*6d50*/  ISETP.NE.AND P0, PT, R2, 0x1, PT ;  /* 0x000000010200780c */ /* 0x000fe40003f05270 */
[----:B-1----:R-:W-:Y:S01]  /*6d60*/  SHF.R.U64 R8, R10, R8, R11 ;  /* 0x000000080a087219 */ /* 0x002fe2000000120b */
[----:B0-----:R-:W-:Y:S01]  /*6d70*/  VIADD R11, R25, 0xffffffff ;  /* 0xffffffff190b7836 */ /* 0x001fe20000000000 */
[----:B------:R-:W-:Y:S02]  /*6d80*/  SHF.L.U32 R31, R31, R26, RZ ;  /* 0x0000001a1f1f7219 */ /* 0x000fe400000006ff */
[----:B------:R-:W-:Y:S01]  /*6d90*/  LOP3.LUT R5, R22, R33, RZ, 0xc0, !PT ;  /* 0x0000002116057212 */ /* 0x000fe200078ec0ff */
[----:B------:R-:W-:-:S04]  /*6da0*/  IMAD.MOV R7, RZ, RZ, -R8 ;  /* 0x000000ffff077224 */ /* 0x000fc800078e0a08 */
[----:B------:R-:W-:Y:S02]  /*6db0*/  IMAD R5, R31, R8, R5 ;  /* 0x000000081f057224 */ /* 0x000fe400078e0205 */
[----:B------:R-:W-:Y:S01]  /*6dc0*/  @P0 IMAD R6, R9, R23, R4 ;  /* 0x0000001709060224 */ /* 0x000fe200078e0204 */
[----:B------:R-:W-:Y:S01]  /*6dd0*/  LOP3.LUT R9, R20, R11, RZ, 0xc0, !PT ;  /* 0x0000000b14097212 */ /* 0x000fe200078ec0ff */
[----:B--2---:R-:W-:Y:S02]  /*6de0*/  IMAD R4, R7, R27, R24 ;  /* 0x0000001b07047224 */ /* 0x004fe400078e0218 */
[----:B---3--:R-:W-:Y:S02]  /*6df0*/  IMAD R6, R5, R30, R6 ;  /* 0x0000001e05067224 */ /* 0x008fe400078e0206 */
[----:B------:R-:W-:Y:S02]  /*6e00*/  IMAD R5, R4, R25, R9 ;  /* 0x0000001904057224 */ /* 0x000fe400078e0209 */
[----:B------:R-:W-:-:S02]  /*6e10*/  IMAD.MOV.U32 R8, RZ, RZ, 0x1 ;  /* 0x00000001ff087424 */ /* 0x000fc400078e00ff */
[----:B------:R-:W-:Y:S01]  /*6e20*/  IMAD.MOV.U32 R7, RZ, RZ, R21 ;  /* 0x000000ffff077224 */ /* 0x000fe200078e0015 */
[----:B------:R-:W-:Y:S02]  /*6e30*/  SEL R19, R5, R6, !P0 ;  /* 0x0000000605137207 */ /* 0x000fe40004000000 */
[----:B------:R-:W-:-:S07]  /*6e40*/  SEL R12, R6, R5, !P0 ;  /* 0x00000005060c7207 */ /* 0x000fce0004000000 */
.L_x_165:
[----:B------:R-:W-:-:S08]  /*6e50*/  NOP ;  /* 0x0000000000007918 */ /* 0x000fd00000000000 */
[----:B------:R-:W0:-:S00]  /*6e60*/  USETMAXREG.DEALLOC.CTAPOOL 0x28 ;  /* 0x00000028000079c8 */ /* 0x000e0000080e0500 */
[----:B0-----:R-:W-:-:S13]  /*6e70*/  ISETP.NE.AND P0, PT, R3, RZ, PT ;  /* 0x000000ff0300720c */ /* 0x001fda0003f05270 */
[----:B------:R-:W-:Y:S05]  /*6e80*/  @P0 EXIT ;  /* 0x000000000000094d */ /* 0x000fea0003800000 */
[----:B------:R-:W-:Y:S01]  /*6e90*/  LOP3.LUT P0, RZ, R8, 0xff, RZ, 0xc0, !PT ;  /* 0x000000ff08ff7812 */ /* 0x000fe2000780c0ff */
[----:B------:R-:W-:Y:S02]  /*6ea0*/  IMAD.MOV.U32 R3, RZ, RZ, 0x1 ;  /* 0x00000001ff037424 */ /* 0x000fe400078e00ff */
[----:B------:R-:W-:-:S10]  /*6eb0*/  IMAD.MOV.U32 R13, RZ, RZ, RZ ;  /* 0x000000ffff0d7224 */ /* 0x000fd400078e00ff */
[----:B------:R-:W-:Y:S05]  /*6ec0*/  @!P0 BRA `(.L_x_168) ;  /* 0x0000000c006c8947 */ /* 0x000fea0003800000 */
[----:B------:R-:W0:Y:S01]  /*6ed0*/  LDC R3, c[0x0][0x28c] ;  /* 0x0000a300ff037b82 */ /* 0x000e220000000800 */
[----:B------:R-:W-:Y:S01]  /*6ee0*/  UMOV UR10, 0x1 ;  /* 0x00000001000a7882 */ /* 0x000fe20000000000 */
[----:B------:R-:W-:Y:S01]  /*6ef0*/  ULDC UR5, c[0x0][0x658] ;  /* 0x0001960000057ab9 */ /* 0x000fe20000000800 */
[----:B------:R-:W-:Y:S01]  /*6f00*/  UMOV UR7, 0xffffffff ;  /* 0xffffffff00077882 */ /* 0x000fe20000000000 */
[----:B------:R-:W-:Y:S01]  /*6f10*/  BSSY B0, `(.L_x_168) ;  /* 0x00000d6000007945 */ /* 0x000fe20003800000 */
[----:B------:R-:W-:Y:S01]  /*6f20*/  USHF.L.U32 UR7, UR7, UR5, URZ ;  /* 0x0000000507077299 */ /* 0x000fe2000800063f */
[----:B------:R-:W-:Y:S01]  /*6f30*/  IMAD.MOV.U32 R11, RZ, RZ, 0x1 ;  /* 0x00000001ff0b7424 */ /* 0x000fe200078e00ff */
[----:B------:R-:W-:Y:S01]  /*6f40*/  LOP3.LUT R10, R18, 0x2, RZ, 0xfc, !PT ;  /* 0x00000002120a7812 */ /* 0x000fe200078efcff */
[----:B------:R-:W1:Y:S01]  /*6f50*/  S2UR UR9, SR_CgaCtaId ;  /* 0x00000000000979c3 */ /* 0x000e620000008800 */
[----:B------:R-:W-:Y:S01]  /*6f60*/  IMAD.MOV.U32 R13, RZ, RZ, RZ ;  /* 0x000000ffff0d7224 */ /* 0x000fe200078e00ff */
[----:B------:R-:W-:Y:S01]  /*6f70*/  ULDC UR4, c[0x0][0x600] ;  /* 0x0001800000047ab9 */ /* 0x000fe20000000800 */
[----:B------:R-:W-:Y:S01]  /*6f80*/  UMOV UR14, 0x5 ;  /* 0x00000005000e7882 */ /* 0x000fe20000000000 */
[----:B------:R-:W-:-:S02]  /*6f90*/  UIADD3 UR4, UR4, -0x1, URZ ;  /* 0xffffffff04047890 */ /* 0x000fc4000fffe03f */
[----:B------:R-:W-:Y:S02]  /*6fa0*/  USHF.L.U32 UR5, UR10, UR5, URZ ;  /* 0x000000050a057299 */ /* 0x000fe4000800063f */
[----:B------:R-:W-:Y:S01]  /*6fb0*/  ULOP3.LUT UR7, URZ, UR7, URZ, 0x33, !UPT ;  /* 0x000000073f077292 */ /* 0x000fe2000f8e333f */
[----:B------:R-:W-:Y:S01]  /*6fc0*/  ULDC.64 UR24, c[0x0][0x198] ;  /* 0x0000660000187ab9 */ /* 0x000fe20000000a00 */
[----:B0-----:R-:W-:-:S05]  /*6fd0*/  VIADD R3, R3, 0x3f ;  /* 0x0000003f03037836 */ /* 0x001fca0000000000 */
[----:B------:R-:W-:Y:S01]  /*6fe0*/  SHF.R.S32.HI R4, RZ, 0x1f, R3 ;  /* 0x0000001fff047819 */ /* 0x000fe20000011403 */
[----:B-1----:R-:W-:-:S03]  /*6ff0*/  ULOP3.LUT UR8, UR9, 0x1, URZ, 0xc0, !UPT ;  /* 0x0000000109087892 */ /* 0x002fc6000f8ec03f */
[----:B------:R-:W-:Y:S01]  /*7000*/  LEA.HI R4, R4, R3, RZ, 0x6 ;  /* 0x0000000304047211 */ /* 0x000fe200078f30ff */
[----:B------:R-:W-:Y:S01]  /*7010*/  USHF.R.U32.HI UR26, URZ, 0x1, UR9 ;  /* 0x000000013f1a7899 */ /* 0x000fe20008011609 */
[----:B------:R-:W-:Y:S01]  /*7020*/  IMAD.MOV.U32 R3, RZ, RZ, 0x1 ;  /* 0x00000001ff037424 */ /* 0x000fe200078e00ff */
[----:B------:R-:W-:Y:S01]  /*7030*/  USHF.L.U32 UR6, UR9, 0x6, URZ ;  /* 0x0000000609067899 */ /* 0x000fe2000800063f */
[----:B------:R-:W-:Y:S01]  /*7040*/  SHF.R.S32.HI R8, RZ, 0x6, R4 ;  /* 0x00000006ff087819 */ /* 0x000fe20000011404 */
[----:B------:R-:W-:Y:S02]  /*7050*/  USHF.L.U32 UR27, UR9, 0xc, URZ ;  /* 0x0000000c091b7899 */ /* 0x000fe4000800063f */
[----:B------:R-:W-:Y:S02]  /*7060*/  ULOP3.LUT UR9, UR9, 0xfffffffe, URZ, 0xc0, !UPT ;  /* 0xfffffffe09097892 */ /* 0x000fe4000f8ec03f */
[----:B------:R-:W-:Y:S01]  /*7070*/  UISETP.GT.U32.AND UP0, UPT, UR8, 0xffff, UPT ;  /* 0x0000ffff0800788c */ /* 0x000fe2000bf04070 */
[----:B------:R-:W-:Y:S01]  /*7080*/  VIADD R9, R8, 0x1 ;  /* 0x0000000108097836 */ /* 0x000fe20000000000 */
[----:B------:R-:W-:-:S02]  /*7090*/  USHF.L.U32 UR13, UR10, UR9, URZ ;  /* 0x000000090a0d7299 */ /* 0x000fc4000800063f */
[----:B------:R-:W-:Y:S02]  /*70a0*/  ULOP3.LUT UR9, UR9, 0x1, URZ, 0xfc, !UPT ;  /* 0x0000000109097892 */ /* 0x000fe4000f8efc3f */
[----:B------:R-:W-:Y:S02]  /*70b0*/  USEL UR8, UR8, 0xffff, !UP0 ;  /* 0x0000ffff08087887 */ /* 0x000fe4000c000000 */
[----:B------:R-:W-:Y:S02]  /*70c0*/  USHF.L.U32 UR9, UR10, UR9, URZ ;  /* 0x000000090a097299 */ /* 0x000fe4000800063f */
[----:B------:R-:W-:Y:S02]  /*70d0*/  ULOP3.LUT UR8, UR8, 0xffff, URZ, 0xc0, !UPT ;  /* 0x0000ffff08087892 */ /* 0x000fe4000f8ec03f */
[----:B------:R-:W-:Y:S02]  /*70e0*/  ULOP3.LUT UR6, UR6, 0x40, URZ, 0xc0, !UPT ;  /* 0x0000004006067892 */ /* 0x000fe4000f8ec03f */
[----:B------:R-:W-:-:S02]  /*70f0*/  ULOP3.LUT UR13, UR13, UR9, URZ, 0xfc, !UPT ;  /* 0x000000090d0d7292 */ /* 0x000fc4000f8efc3f */
[----:B------:R-:W-:-:S12]  /*7100*/  USHF.L.U32 UR14, UR14, UR8, URZ ;  /* 0x000000080e0e7299 */ /* 0x000fd8000800063f */
.L_x_179:
[----:B------:R-:W-:-:S03]  /*7110*/  UMOV UR8, 0xffffffff ;  /* 0xffffffff00087882 */ /* 0x000fc60000000000 */
[----:B------:R-:W-:Y:S05]  /*7120*/  BRA.DIV UR8, `(.L_x_169) ;  /* 0x0000001208287947 */ /* 0x000fea000b800000 */
[----:B------:R-:W-:-:S13]  /*7130*/  ELECT P6, URZ, PT ;  /* 0x00000000003f782f */ /* 0x000fda00038c0000 */
.L_x_193:
[----:B------:R-:W0:Y:S01]  /*7140*/  LDC R4, c[0x0][0x28c] ;  /* 0x0000a300ff047b82 */ /* 0x000e220000000800 */
[----:B------:R-:W-:Y:S01]  /*7150*/  BSSY B1, `(.L_x_170) ;  /* 0x000003d000017945 */ /* 0x000fe20003800000 */
[----:B0-----:R-:W-:-:S13]  /*7160*/  ISETP.LT.OR P6, PT, R4, 0x1, !P6 ;  /* 0x000000010400780c */ /* 0x001fda00077c1670 */
[----:B------:R-:W-:Y:S05]  /*7170*/  @P6 BRA `(.L_x_171) ;  /* 0x0000000000e86947 */ /* 0x000fea0003800000 */
[----:B------:R-:W-:Y:S01]  /*7180*/  LEA R12, R12, UR26, 0x1 ;  /* 0x0000001a0c0c7c11 */ /* 0x000fe2000f8e08ff */
[----:B------:R-:W-:Y:S01]  /*7190*/  IMAD.MOV.U32 R20, RZ, RZ, RZ ;  /* 0x000000ffff147224 */ /* 0x000fe200078e00ff */
[----:B------:R-:W-:Y:S01]  /*71a0*/  LEA R19, R19, UR6, 0x7 ;  /* 0x0000000613137c11 */ /* 0x000fe2000f8e38ff */
[----:B------:R-:W-:Y:S02]  /*71b0*/  IMAD.MOV.U32 R4, RZ, RZ, R9 ;  /* 0x000000ffff047224 */ /* 0x000fe400078e0009 */
[----:B------:R-:W-:Y:S02]  /*71c0*/  IMAD.MOV.U32 R5, RZ, RZ, R3 ;  /* 0x000000ffff057224 */ /* 0x000fe400078e0003 */
[----:B------:R-:W-:Y:S02]  /*71d0*/  IMAD.MOV.U32 R6, RZ, RZ, R13 ;  /* 0x000000ffff067224 */ /* 0x000fe400078e000d */
[----:B------:R-:W-:-:S07]  /*71e0*/  IMAD.SHL.U32 R15, R12, 0x40, RZ ;  /* 0x000000400c0f7824 */ /* 0x000fce00078e00ff */
.L_x_174:
[----:B------:R-:W0:Y:S01]  /*71f0*/  S2R R21, SR_CgaCtaId ;  /* 0x0000000000157919 */ /* 0x000e220000008800 */
[----:B------:R-:W-:Y:S02]  /*7200*/  MOV R12, 0x400 ;  /* 0x00000400000c7802 */ /* 0x000fe40000000f00 */
[----:B------:R-:W-:-:S13]  /*7210*/  ISETP.NE.AND P1, PT, R0, RZ, PT ;  /* 0x000000ff0000720c */ /* 0x000fda0003f25270 */
[----:B------:R-:W1:Y:S01]  /*7220*/  @!P1 LDC R14, c[0x0][0x500] ;  /* 0x00014000ff0e9b82 */ /* 0x000e620000000800 */
[----:B0-----:R-:W-:Y:S02]  /*7230*/  LEA R23, R21, R12, 0x18 ;  /* 0x0000000c15177211 */ /* 0x001fe400078ec0ff */
[----:B------:R-:W-:-:S03]  /*7240*/  SHF.L.U32 R12, R5, 0x1f, RZ ;  /* 0x0000001f050c7819 */ /* 0x000fc600000006ff */
[----:B------:R-:W-:-:S04]  /*7250*/  IMAD R21, R6, 0x8, R23 ;  /* 0x0000000806157824 */ /* 0x000fc800078e0217 */
[----:B------:R-:W0:Y:S02]  /*7260*/  SYNCS.PHASECHK.TRANS64.TRYWAIT P0, [R21+URZ+0x38], R12 ;  /* 0x0000380c150075a7 */ /* 0x000e24000800017f */
[----:B01----:R-:W-:Y:S05]  /*7270*/  @!P0 BRA `(.L_x_172) ;  /* 0x0000000c00f48947 */ /* 0x003fea0003800000 */
.L_x_194:
[----:B0-----:R-:W-:Y:S01]  /*7280*/  PRMT R12, R10, 0x9910, RZ ;  /* 0x000099100a0c7816 */ /* 0x001fe200000000ff */
[----:B------:R0:W-:Y:S03]  /*7290*/  @!P1 SYNCS.ARRIVE.TRANS64 RZ, [R21+URZ], R14 ;  /* 0x0000000e15ff99a7 */ /* 0x0001e6000800003f */
[----:B------:R-:W-:-:S13]  /*72a0*/  ISETP.NE.AND P0, PT, R12, 0x2, PT ;  /* 0x000000020c00780c */ /* 0x000fda0003f05270 */
[----:B0-----:R-:W-:Y:S05]  /*72b0*/  @P0 BRA `(.L_x_173) ;  /* 0x0000000000040947 */ /* 0x001fea0003800000 */
[----:B------:R-:W-:Y:S01]  /*72c0*/  BPT.TRAP 0x1 ;  /* 0x000000040000795c */ /* 0x000fe20000300000 */
.L_x_173:
[----:B------:R-:W-:Y:S01]  /*72d0*/  R2UR UR8, R6 ;  /* 0x00000000060872ca */ /* 0x000fe200000e0000 */
[----:B------:R-:W-:Y:S01]  /*72e0*/  VIADD R4, R4, 0xffffffff ;  /* 0xffffffff04047836 */ /* 0x000fe20000000000 */
[----:B------:R-:W-:Y:S01]  /*72f0*/  R2UR UR15, R23 ;  /* 0x00000000170f72ca */ /* 0x000fe200000e0000 */
[----:B------:R-:W-:Y:S01]  /*7300*/  UIADD3 UR16, UP0, UR24, 0xf0, URZ ;  /* 0x000000f018107890 */ /* 0x000fe2000ff1e03f */
[----:B------:R-:W-:Y:S01]  /*7310*/  R2UR UR22, R15 ;  /* 0x000000000f1672ca */ /* 0x000fe200000e0000 */
[----:B------:R-:W-:Y:S01]  /*7320*/  UIADD3 UR30, UP1, UR24, 0x1f0, URZ ;  /* 0x000001f0181e7890 */ /* 0x000fe2000ff3e03f */
[----:B------:R-:W-:Y:S01]  /*7330*/  R2UR UR9, R21 ;  /* 0x00000000150972ca */ /* 0x000fe200000e0000 */
[----:B------:R-:W-:Y:S01]  /*7340*/  UIADD3.X UR17, URZ, UR25, URZ, UP0, !UPT ;  /* 0x000000193f117290 */ /* 0x000fe200087fe43f */
[----:B------:R-:W-:Y:S01]  /*7350*/  R2UR UR10, R20 ;  /* 0x00000000140a72ca */ /* 0x000fe200000e0000 */
[----:B------:R-:W-:Y:S01]  /*7360*/  VIADD R6, R6, 0x1 ;  /* 0x0000000106067836 */ /* 0x000fe20000000000 */
[----:B------:R-:W-:Y:S01]  /*7370*/  R2UR UR12, R7 ;  /* 0x00000000070c72ca */ /* 0x000fe200000e0000 */
[----:B------:R-:W-:Y:S01]  /*7380*/  UPRMT UR28, URZ, 0x5410, UR13 ;  /* 0x000054103f1c7896 */ /* 0x000fe2000800000d */
[----:B------:R-:W-:Y:S01]  /*7390*/  R2UR UR23, R19 ;  /* 0x00000000131772ca */ /* 0x000fe200000e0000 */
[----:B------:R-:W-:Y:S01]  /*73a0*/  USHF.L.U32 UR8, UR8, 0xd, URZ ;  /* 0x0000000d08087899 */ /* 0x000fe2000800063f */
[----:B------:R-:W-:Y:S01]  /*73b0*/  ISETP.GT.AND P1, PT, R4, 0x1, PT ;  /* 0x000000010400780c */ /* 0x000fe20003f24270 */
[----:B------:R-:W-:Y:S01]  /*73c0*/  UIADD3.X UR31, URZ, UR25, URZ, UP1, !UPT ;  /* 0x000000193f1f7290 */ /* 0x000fe20008ffe43f */
[----:B------:R-:W-:Y:S01]  /*73d0*/  ISETP.NE.AND P0, PT, R6, 0x7, PT ;  /* 0x000000070600780c */ /* 0x000fe20003f05270 */
[----:B------:R-:W-:Y:S01]  /*73e0*/  ULEA UR11, UR26, UR8, 0xc ;  /* 0x000000081a0b7291 */ /* 0x000fe2000f8e603f */
[----:B------:R-:W-:Y:S01]  /*73f0*/  VIADD R20, R20, 0x40 ;  /* 0x0000004014147836 */ /* 0x000fe20000000000 */
[----:B------:R-:W-:Y:S01]  /*7400*/  ULOP3.LUT UR8, UR8, 0x1000, UR27, 0xf8, !UPT ;  /* 0x0000100008087892 */ /* 0x000fe2000f8ef81b */
[----:B------:R-:W-:Y:S01]  /*7410*/  SEL R12, RZ, 0x1, P0 ;  /* 0x00000001ff0c7807 */ /* 0x000fe20000000000 */
[----:B------:R-:W-:Y:S01]  /*7420*/  ULEA UR11, UR11, UR15, 0x1 ;  /* 0x0000000f0b0b7291 */ /* 0x000fe2000f8e083f */
[----:B------:R-:W-:Y:S01]  /*7430*/  SEL R6, R6, RZ, P0 ;  /* 0x000000ff06067207 */ /* 0x000fe20000000000 */
[----:B------:R-:W-:Y:S01]  /*7440*/  ULEA UR8, UR8, UR15, 0x1 ;  /* 0x0000000f08087291 */ /* 0x000fe2000f8e083f */
[----:B------:R-:W-:Y:S01]  /*7450*/  LOP3.LUT R5, R5, R12, RZ, 0x3c, !PT ;  /* 0x0000000c05057212 */ /* 0x000fe200078e3cff */
[----:B------:R-:W-:-:S02]  /*7460*/  UIADD3 UR20, UR11, 0x180, URZ ;  /* 0x000001800b147890 */ /* 0x000fc4000fffe03f */
[----:B------:R-:W-:Y:S02]  /*7470*/  UPRMT UR15, URZ, 0x5410, UR14 ;  /* 0x000054103f0f7896 */ /* 0x000fe4000800000e */
[----:B------:R-:W-:Y:S01]  /*7480*/  UIADD3 UR21, UR8, 0x1c180, URZ ;  /* 0x0001c18008157890 */ /* 0x000fe2000fffe03f */
[----:B------:R-:W-:Y:S01]  /*7490*/  UMOV UR18, 0x0 ;  /* 0x0000000000127882 */ /* 0x000fe20000000000 */
[----:B------:R-:W-:Y:S01]  /*74a0*/  UMOV UR19, 0x10000000 ;  /* 0x1000000000137882 */ /* 0x000fe20000000000 */
[----:B------:R-:W-:Y:S01]  /*74b0*/  UMOV UR11, UR22 ;  /* 0x00000016000b7c82 */ /* 0x000fe20008000000 */
[----:B------:R-:W-:-:S03]  /*74c0*/  UMOV UR8, UR20 ;  /* 0x0000001400087c82 */ /* 0x000fc60008000000 */
[----:B------:R0:W-:Y:S02]  /*74d0*/  UTMALDG.3D.MULTICAST [UR8], [UR16], UR15, desc[UR18] ;  /* 0x00001208100073b4 */ /* 0x0001e4000801180f */
[----:B0-----:R-:W-:Y:S01]  /*74e0*/  UMOV UR8, UR21 ;  /* 0x0000001500087c82 */ /* 0x001fe20008000000 */
[----:B------:R-:W-:Y:S02]  /*74f0*/  UMOV UR11, UR23 ;  /* 0x00000017000b7c82 */ /* 0x000fe40008000000 */
[----:B------:R0:W-:Y:S02]  /*7500*/  UTMALDG.3D.MULTICAST [UR8], [UR30], UR28, desc[UR18] ;  /* 0x000012081e0073b4 */ /* 0x0001e4000801181c */
[----:B0-----:R-:W-:Y:S05]  /*7510*/  @P1 BRA `(.L_x_174) ;  /* 0xfffffffc00341947 */ /* 0x001fea000383ffff */
.L_x_171:
[----:B------:R-:W-:Y:S05]  /*7520*/  BSYNC B1 ;  /* 0x0000000000017941 */ /* 0x000fea0003800000 */
.L_x_170:
[----:B------:R-:W-:Y:S01]  /*7530*/  LOP3.LUT P1, RZ, R11, 0xff, RZ, 0xc0, !PT ;  /* 0x000000ff0bff7812 */ /* 0x000fe2000782c0ff */
[C---:B------:R-:W-:Y:S01]  /*7540*/  IMAD.IADD R13, R8.reuse, 0x1, R13 ;  /* 0x00000001080d7824 */ /* 0x040fe200078e020d */
[----:B------:R-:W-:Y:S01]  /*7550*/  ULDC.64 UR8, c[0x0][0x650] ;  /* 0x0001940000087ab9 */ /* 0x000fe20000000a00 */
[C---:B------:R-:W-:Y:S01]  /*7560*/  ISETP.GE.U32.AND P2, PT, R8.reuse, 0x7, PT ;  /* 0x000000070800780c */ /* 0x040fe20003f46070 */
[----:B------:R-:W-:Y:S01]  /*7570*/  BSSY B1, `(.L_x_175) ;  /* 0x000006d000017945 */ /* 0x000fe20003800000 */
[C---:B------:R-:W-:Y:S01]  /*7580*/  IMAD.WIDE.U32 R4, R13.reuse, 0x24924925, RZ ;  /* 0x249249250d047825 */ /* 0x040fe200078e00ff */
[----:B------:R-:W-:Y:S02]  /*7590*/  ISETP.GT.U32.AND P0, PT, R13, 0x6, PT ;  /* 0x000000060d00780c */ /* 0x000fe40003f04070 */
[----:B------:R-:W-:Y:S01]  /*75a0*/  PRMT R11, RZ, 0x7610, R11 ;  /* 0x00007610ff0b7816 */ /* 0x000fe2000000000b */
[----:B------:R-:W-:Y:S01]  /*75b0*/  IMAD.MOV.U32 R12, RZ, RZ, -0x1 ;  /* 0xffffffffff0c7424 */ /* 0x000fe200078e00ff */
[----:B------:R-:W-:Y:S01]  /*75c0*/  ISETP.LT.U32.AND P0, PT, R8, 0x7, P0 ;  /* 0x000000070800780c */ /* 0x000fe20000701070 */
[----:B------:R-:W-:-:S02]  /*75d0*/  IMAD.MOV.U32 R19, RZ, RZ, -0x1 ;  /* 0xffffffffff137424 */ /* 0x000fc400078e00ff */
[----:B------:R-:W0:Y:S01]  /*75e0*/  @P1 S2R R7, SR_CgaCtaId ;  /* 0x0000000000071919 */ /* 0x000e220000008800 */
[----:B------:R-:W-:Y:S02]  /*75f0*/  SEL R4, RZ, 0x1, !P0 ;  /* 0x00000001ff047807 */ /* 0x000fe40004000000 */
[----:B------:R-:W-:Y:S02]  /*7600*/  IADD3 R16, P0, R16, UR36, RZ ;  /* 0x0000002410107c10 */ /* 0x000fe4000ff1e0ff */
[----:B------:R-:W-:Y:S02]  /*7610*/  @P1 MOV R6, 0x400 ;  /* 0x0000040000061802 */ /* 0x000fe40000000f00 */
[----:B------:R-:W-:Y:S02]  /*7620*/  IADD3.X R17, R17, UR42, RZ, P0, !PT ;  /* 0x0000002a11117c10 */ /* 0x000fe400087fe4ff */
[----:B------:R-:W-:Y:S02]  /*7630*/  ISETP.GE.U32.AND P0, PT, R16, UR8, PT ;  /* 0x0000000810007c0c */ /* 0x000fe4000bf06070 */
[----:B------:R-:W-:-:S02]  /*7640*/  LOP3.LUT R3, R3, R4, RZ, 0x3c, !PT ;  /* 0x0000000403037212 */ /* 0x000fc400078e3cff */
[----:B------:R-:W-:Y:S02]  /*7650*/  ISETP.GE.U32.AND.EX P0, PT, R17, UR9, PT, P0 ;  /* 0x0000000911007c0c */ /* 0x000fe4000bf06100 */
[----:B0-----:R-:W-:Y:S01]  /*7660*/  @P1 LEA R6, R7, R6, 0x18 ;  /* 0x0000000607061211 */ /* 0x001fe200078ec0ff */
[----:B------:R-:W-:-:S03]  /*7670*/  IMAD.IADD R7, R13, 0x1, -R5 ;  /* 0x000000010d077824 */ /* 0x000fc600078e0a05 */
[----:B------:R0:W-:Y:S02]  /*7680*/  @P1 SYNCS.ARRIVE.TRANS64.A1T0 RZ, [R6+URZ+0x88], RZ ;  /* 0x000088ff06ff19a7 */ /* 0x0001e4000810003f */
[----:B------:R-:W-:-:S04]  /*7690*/  LEA.HI R7, R7, R5, RZ, 0x1f ;  /* 0x0000000507077211 */ /* 0x000fc800078ff8ff */
[----:B------:R-:W-:Y:S01]  /*76a0*/  SHF.R.U32.HI R4, RZ, 0x2, R7 ;  /* 0x00000002ff047819 */ /* 0x000fe20000011607 */
[----:B------:R-:W-:-:S03]  /*76b0*/  IMAD.MOV.U32 R7, RZ, RZ, -0x1 ;  /* 0xffffffffff077424 */ /* 0x000fc600078e00ff */
[--C-:B------:R-:W-:Y:S01]  /*76c0*/  @P2 LOP3.LUT R3, R3, 0x1, R4.reuse, 0x78, !PT ;  /* 0x0000000103032812 */ /* 0x100fe200078e7804 */
[----:B------:R-:W-:Y:S01]  /*76d0*/  IMAD R13, R4, -0x7, R13 ;  /* 0xfffffff9040d7824 */ /* 0x000fe200078e020d */
[----:B------:R-:W-:Y:S01]  /*76e0*/  PRMT R4, RZ, 0x7610, R4 ;  /* 0x00007610ff047816 */ /* 0x000fe20000000004 */
[----:B0-----:R-:W-:Y:S06]  /*76f0*/  @P0 BRA `(.L_x_176) ;  /* 0x0000000400500947 */ /* 0x001fec0003800000 */
[----:B------:R-:W0:Y:S01]  /*7700*/  S2R R15, SR_CTAID.X ;  /* 0x00000000000f7919 */ /* 0x000e220000002500 */
[----:B------:R-:W-:Y:S01]  /*7710*/  ULDC.64 UR8, c[0x0][0x628] ;  /* 0x00018a0000087ab9 */ /* 0x000fe20000000a00 */
[----:B------:R-:W1:Y:S01]  /*7720*/  LDC R20, c[0x0][0x144] ;  /* 0x00005100ff147b82 */ /* 0x000e620000000800 */
[----:B------:R-:W-:Y:S01]  /*7730*/  ISETP.NE.U32.AND P0, PT, RZ, UR8, PT ;  /* 0x00000008ff007c0c */ /* 0x000fe2000bf05070 */
[----:B------:R-:W2:Y:S01]  /*7740*/  S2R R12, SR_CTAID.Y ;  /* 0x00000000000c7919 */ /* 0x000ea20000002600 */
[----:B------:R-:W-:Y:S01]  /*7750*/  ULDC UR10, c[0x0][0x150] ;  /* 0x00005400000a7ab9 */ /* 0x000fe20000000800 */
[----:B------:R-:W-:Y:S01]  /*7760*/  ULDC UR11, c[0x0][0x630] ;  /* 0x00018c00000b7ab9 */ /* 0x000fe20000000800 */
[----:B------:R-:W-:Y:S01]  /*7770*/  ISETP.NE.AND.EX P0, PT, RZ, UR9, PT, P0 ;  /* 0x00000009ff007c0c */ /* 0x000fe2000bf05300 */
[----:B------:R-:W-:Y:S01]  /*7780*/  IMAD.MOV.U32 R4, RZ, RZ, R16 ;  /* 0x000000ffff047224 */ /* 0x000fe200078e0010 */
[----:B0-----:R-:W-:-:S05]  /*7790*/  I2FP.F32.U32 R5, R15 ;  /* 0x0000000f00057245 */ /* 0x001fca0000201000 */
[----:B------:R-:W-:Y:S01]  /*77a0*/  FMUL R21, R5, UR10 ;  /* 0x0000000a05157c20 */ /* 0x000fe20008400000 */
[----:B------:R-:W-:-:S05]  /*77b0*/  IMAD.MOV.U32 R5, RZ, RZ, R17 ;  /* 0x000000ffff057224 */ /* 0x000fca00078e0011 */
[----:B--2---:R-:W-:Y:S05]  /*77c0*/  @!P0 BRA `(.L_x_177) ;  /* 0x0000000000288947 */ /* 0x004fea0003800000 */
[----:B------:R-:W-:Y:S02]  /*77d0*/  ULDC UR10, c[0x0][0x634] ;  /* 0x00018d00000a7ab9 */ /* 0x000fe40000000800 */
[----:B------:R-:W-:-:S05]  /*77e0*/  IADD3 R5, P0, R16, UR10, RZ ;  /* 0x0000000a10057c10 */ /* 0x000fca000ff1e0ff */
[----:B------:R-:W-:-:S04]  /*77f0*/  IMAD.X R19, RZ, RZ, R17, P0 ;  /* 0x000000ffff137224 */ /* 0x000fc800000e0611 */
[----:B------:R-:W-:-:S04]  /*7800*/  IMAD.WIDE.U32 R6, R19, UR8, RZ ;  /* 0x0000000813067c25 */ /* 0x000fc8000f8e00ff */
[----:B------:R-:W-:-:S04]  /*7810*/  IMAD.WIDE.U32 R6, P0, R5, UR9, R6 ;  /* 0x0000000905067c25 */ /* 0x000fc8000f800006 */
[----:B------:R-:W-:-:S04]  /*7820*/  IMAD.WIDE.U32 R4, R5, UR8, RZ ;  /* 0x0000000805047c25 */ /* 0x000fc8000f8e00ff */
[----:B------:R-:W-:Y:S01]  /*7830*/  IMAD.MOV.U32 R4, RZ, RZ, R7 ;  /* 0x000000ffff047224 */ /* 0x000fe200078e0007 */
[----:B------:R-:W-:Y:S01]  /*7840*/  IADD3 RZ, P1, R5, R6, RZ ;  /* 0x0000000605ff7210 */ /* 0x000fe20007f3e0ff */
[----:B------:R-:W-:-:S04]  /*7850*/  IMAD.X R5, RZ, RZ, RZ, P0 ;  /* 0x000000ffff057224 */ /* 0x000fc800000e06ff */
[----:B------:R-:W-:-:S08]  /*7860*/  IMAD.WIDE.U32.X R4, R19, UR9, R4, P1 ;  /* 0x0000000913047c25 */ /* 0x000fd000088e0404 */
.L_x_177:
[--C-:B------:R-:W-:Y:S01]  /*7870*/  SHF.R.U64 R14, R4, UR11, R5.reuse ;  /* 0x0000000b040e7c19 */ /* 0x100fe20008001205 */
[----:B------:R-:W0:Y:S01]  /*7880*/  F2I.U32.TRUNC.NTZ R21, R21 ;  /* 0x0000001500157305 */ /* 0x000e22000020f000 */
[----:B------:R-:W-:Y:S01]  /*7890*/  SHF.R.U32.HI R4, RZ, UR11, R5 ;  /* 0x0000000bff047c19 */ /* 0x000fe20008011605 */
[----:B------:R-:W-:Y:S01]  /*78a0*/  ULDC.64 UR8, c[0x0][0x620] ;  /* 0x0001880000087ab9 */ /* 0x000fe20000000a00 */
[----:B------:R-:W-:Y:S01]  /*78b0*/  IADD3 R7, P0, RZ, -R14, RZ ;  /* 0x8000000eff077210 */ /* 0x000fe20007f1e0ff */
[----:B------:R-:W-:-:S04]  /*78c0*/  ULDC.64 UR10, c[0x0][0x640] ;  /* 0x00019000000a7ab9 */ /* 0x000fc80000000a00 */
[----:B------:R-:W-:Y:S01]  /*78d0*/  IMAD.X R4, RZ, RZ, ~R4, P0 ;  /* 0x000000ffff047224 */ /* 0x000fe200000e0e04 */
[----:B------:R-:W-:-:S03]  /*78e0*/  ISETP.NE.U32.AND P0, PT, RZ, UR10, PT ;  /* 0x0000000aff007c0c */ /* 0x000fc6000bf05070 */
[----:B------:R-:W-:Y:S01]  /*78f0*/  IMAD R6, R4, UR8, RZ ;  /* 0x0000000804067c24 */ /* 0x000fe2000f8e02ff */
[----:B------:R-:W-:Y:S01]  /*7900*/  ISETP.NE.AND.EX P0, PT, RZ, UR11, PT, P0 ;  /* 0x0000000bff007c0c */ /* 0x000fe2000bf05300 */
[----:B------:R-:W-:Y:S01]  /*7910*/  IMAD.WIDE.U32 R4, R7, UR8, R16 ;  /* 0x0000000807047c25 */ /* 0x000fe2000f8e0010 */
[----:B------:R-:W-:-:S03]  /*7920*/  ULDC UR8, c[0x0][0x618] ;  /* 0x0001860000087ab9 */ /* 0x000fc60000000800 */
[----:B------:R-:W-:Y:S01]  /*7930*/  IMAD R7, R7, UR9, R6 ;  /* 0x0000000907077c24 */ /* 0x000fe2000f8e0206 */
[----:B------:R-:W-:Y:S01]  /*7940*/  ULDC UR9, c[0x0][0x154] ;  /* 0x0000550000097ab9 */ /* 0x000fe20000000800 */
[----:B0-----:R-:W-:Y:S02]  /*7950*/  IMAD.MOV R6, RZ, RZ, -R21 ;  /* 0x000000ffff067224 */ /* 0x001fe400078e0a15 */
[----:B------:R-:W0:Y:S01]  /*7960*/  LDC R21, c[0x0][0x148] ;  /* 0x00005200ff157b82 */ /* 0x000e220000000800 */
[----:B------:R-:W-:Y:S02]  /*7970*/  IMAD.IADD R5, R5, 0x1, R7 ;  /* 0x0000000105057824 */ /* 0x000fe400078e0207 */
[----:B-1----:R-:W-:Y:S01]  /*7980*/  IMAD R15, R20, R6, R15 ;  /* 0x00000006140f7224 */ /* 0x002fe200078e020f */
[----:B------:R-:W-:Y:S02]  /*7990*/  I2FP.F32.U32 R6, R12 ;  /* 0x0000000c00067245 */ /* 0x000fe40000201000 */
[----:B------:R-:W-:-:S02]  /*79a0*/  SHF.R.U64 R19, R4, UR8, R5 ;  /* 0x0000000804137c19 */ /* 0x000fc40008001205 */
[----:B------:R-:W-:Y:S01]  /*79b0*/  SHF.R.U32.HI R4, RZ, UR8, R5 ;  /* 0x00000008ff047c19 */ /* 0x000fe20008011605 */
[----:B------:R-:W-:Y:S01]  /*79c0*/  FMUL R6, R6, UR9 ;  /* 0x0000000906067c20 */ /* 0x000fe20008400000 */
[----:B------:R-:W-:Y:S02]  /*79d0*/  ULDC UR8, c[0x0][0x608] ;  /* 0x0001820000087ab9 */ /* 0x000fe40000000800 */
[--C-:B------:R-:W-:Y:S01]  /*79e0*/  SHF.R.U64 R22, R19, UR8, R4.reuse ;  /* 0x0000000813167c19 */ /* 0x100fe20008001204 */
[----:B------:R1:W2:Y:S01]  /*79f0*/  F2I.U32.TRUNC.NTZ R24, R6 ;  /* 0x0000000600187305 */ /* 0x0002a2000020f000 */
[----:B------:R-:W-:Y:S01]  /*7a00*/  SHF.R.U32.HI R5, RZ, UR8, R4 ;  /* 0x00000008ff057c19 */ /* 0x000fe20008011604 */
[----:B------:R-:W-:-:S03]  /*7a10*/  ULDC UR8, c[0x0][0x658] ;  /* 0x0001960000087ab9 */ /* 0x000fc60000000800 */
[--C-:B------:R-:W-:Y:S02]  /*7a20*/  SHF.R.U64 R20, R22, UR8, R5.reuse ;  /* 0x0000000816147c19 */ /* 0x100fe40008001205 */
[----:B------:R-:W-:-:S03]  /*7a30*/  SHF.R.U32.HI R23, RZ, UR8, R5 ;  /* 0x00000008ff177c19 */ /* 0x000fc60008011605 */
[----:B------:R-:W-:Y:S02]  /*7a40*/  IMAD.MOV.U32 R4, RZ, RZ, R20 ;  /* 0x000000ffff047224 */ /* 0x000fe400078e0014 */
[----:B------:R-:W-:Y:S01]  /*7a50*/  IMAD.MOV.U32 R5, RZ, RZ, R23 ;  /* 0x000000ffff057224 */ /* 0x000fe200078e0017 */
[----:B-1----:R-:W-:Y:S06]  /*7a60*/  @!P0 BRA `(.L_x_178) ;  /* 0x0000000000288947 */ /* 0x002fec0003800000 */
        /* <DEDUP_REMOVED lines=10> */
.L_x_178:
[----:B------:R-:W-:Y:S01]  /*7b10*/  ISETP.NE.AND P0, PT, R2, 0x1, PT ;  /* 0x000000010200780c */ /* 0x000fe20003f05270 */
[----:B------:R-:W-:Y:S01]  /*7b20*/  ULDC UR8, c[0x0][0x648] ;  /* 0x0001920000087ab9 */ /* 0x000fe20000000800 */
[----:B------:R-:W-:Y:S01]  /*7b30*/  LOP3.LUT R22, R22, UR7, RZ, 0xc0, !PT ;  /* 0x0000000716167c12 */ /* 0x000fe2000f8ec0ff */
[----:B--2---:R-:W-:Y:S01]  /*7b40*/  IMAD.MOV R24, RZ, RZ, -R24 ;  /* 0x000000ffff187224 */ /* 0x004fe200078e0a18 */
[----:B------:R-:W-:Y:S01]  /*7b50*/  SHF.R.U64 R5, R4, UR8, R5 ;  /* 0x0000000804057c19 */ /* 0x000fe20008001205 */
[----:B------:R-:W-:Y:S01]  /*7b60*/  ULDC UR8, c[0x0][0x638] ;  /* 0x00018e0000087ab9 */ /* 0x000fe20000000800 */
[----:B------:R-:W-:Y:S01]  /*7b70*/  LOP3.LUT R19, R19, UR4, RZ, 0xc0, !PT ;  /* 0x0000000413137c12 */ /* 0x000fe2000f8ec0ff */
[----:B------:R-:W-:Y:S01]  /*7b80*/  ULDC UR9, c[0x0][0x610] ;  /* 0x0001840000097ab9 */ /* 0x000fe20000000800 */
[----:B------:R-:W-:Y:S02]  /*7b90*/  IMAD.MOV.U32 R4, RZ, RZ, 0x1 ;  /* 0x00000001ff047424 */ /* 0x000fe400078e00ff */
[----:B------:R-:W-:-:S02]  /*7ba0*/  IMAD.MOV R7, RZ, RZ, -R5 ;  /* 0x000000ffff077224 */ /* 0x000fc400078e0a05 */
[----:B------:R-:W-:Y:S02]  /*7bb0*/  IMAD R22, R5, UR5, R22 ;  /* 0x0000000505167c24 */ /* 0x000fe4000f8e0216 */
[----:B0-----:R-:W-:Y:S02]  /*7bc0*/  @P0 IMAD R15, R21, R24, R12 ;  /* 0x00000018150f0224 */ /* 0x001fe400078e020c */
[----:B------:R-:W-:Y:S01]  /*7bd0*/  IMAD R20, R7, UR8, R20 ;  /* 0x0000000807147c24 */ /* 0x000fe2000f8e0214 */
[----:B------:R-:W-:Y:S01]  /*7be0*/  ULDC UR8, c[0x0][0x600] ;  /* 0x0001800000087ab9 */ /* 0x000fe20000000800 */
[----:B------:R-:W-:Y:S02]  /*7bf0*/  IMAD R15, R22, UR9, R15 ;  /* 0x00000009160f7c24 */ /* 0x000fe4000f8e020f */
[----:B------:R-:W-:Y:S02]  /*7c00*/  IMAD R20, R20, UR8, R19 ;  /* 0x0000000814147c24 */ /* 0x000fe4000f8e0213 */
[----:B------:R-:W-:-:S03]  /*7c10*/  IMAD.MOV.U32 R7, RZ, RZ, R14 ;  /* 0x000000ffff077224 */ /* 0x000fc600078e000e */
[----:B------:R-:W-:Y:S02]  /*7c20*/  SEL R19, R20, R15, !P0 ;  /* 0x0000000f14137207 */ /* 0x000fe40004000000 */
[----:B------:R-:W-:-:S07]  /*7c30*/  SEL R12, R15, R20, !P0 ;  /* 0x000000140f0c7207 */ /* 0x000fce0004000000 */
.L_x_176:
[----:B------:R-:W-:Y:S05]  /*7c40*/  BSYNC B1 ;  /* 0x0000000000017941 */ /* 0x000fea0003800000 */
.L_x_175:
[----:B------:R-:W-:-:S13]  /*7c50*/  LOP3.LUT P0, RZ, R4, 0xff, RZ, 0xc0, !PT ;  /* 0x000000ff04ff7812 */ /* 0x000fda000780c0ff */
[----:B------:R-:W-:Y:S05]  /*7c60*/  @P0 BRA `(.L_x_179) ;  /* 0xfffffff400280947 */ /* 0x000fea000383ffff */
[----:B------:R-:W-:Y:S05]  /*7c70*/  BSYNC B0 ;  /* 0x0000000000007941 */ /* 0x000fea0003800000 */
.L_x_168:
[----:B------:R-:W-:-:S03]  /*7c80*/  UMOV UR8, 0xffffffff ;  /* 0xffffffff00087882 */ /* 0x000fc60000000000 */
[----:B------:R-:W-:Y:S05]  /*7c90*/  BRA.DIV UR8, `(.L_x_180) ;  /* 0x0000000608807947 */ /* 0x000fea000b800000 */
[----:B------:R-:W-:-:S13]  /*7ca0*/  ELECT P6, URZ, PT ;  /* 0x00000000003f782f */ /* 0x000fda00038c0000 */
.L_x_197:
[----:B------:R-:W-:Y:S04]  /*7cb0*/  BSSY B0, `(.L_x_181) ;  /* 0x0000046000007945 */ /* 0x000fe80003800000 */
[----:B------:R-:W-:Y:S05]  /*7cc0*/  @!P6 BRA `(.L_x_182) ;  /* 0x000000040010e947 */ /* 0x000fea0003800000 */
[----:B------:R-:W-:-:S04]  /*7cd0*/  LOP3.LUT R18, R18, 0x2, RZ, 0xfc, !PT ;  /* 0x0000000212127812 */ /* 0x000fc800078efcff */
[----:B------:R-:W-:-:S13]  /*7ce0*/  ISETP.NE.AND P0, PT, R18, 0x3, PT ;  /* 0x000000031200780c */ /* 0x000fda0003f05270 */
[----:B------:R-:W-:Y:S05]  /*7cf0*/  @!P0 BRA `(.L_x_183) ;  /* 0x0000000000048947 */ /* 0x000fea0003800000 */
[----:B------:R-:W-:Y:S01]  /*7d00*/  BPT.TRAP 0x1 ;  /* 0x000000040000795c */ /* 0x000fe20000300000 */
.L_x_183:
[----:B------:R-:W0:Y:S01]  /*7d10*/  S2R R5, SR_CgaCtaId ;  /* 0x0000000000057919 */ /* 0x000e220000008800 */
[----:B------:R-:W-:Y:S02]  /*7d20*/  MOV R0, 0x400 ;  /* 0x0000040000007802 */ /* 0x000fe40000000f00 */
[----:B------:R-:W-:Y:S02]  /*7d30*/  SHF.L.U32 R4, R3, 0x1f, RZ ;  /* 0x0000001f03047819 */ /* 0x000fe400000006ff */
[----:B0-----:R-:W-:-:S05]  /*7d40*/  LEA R0, R5, R0, 0x18 ;  /* 0x0000000005007211 */ /* 0x001fca00078ec0ff */
[----:B------:R-:W-:-:S04]  /*7d50*/  VIADD R0, R0, 0x38 ;  /* 0x0000003800007836 */ /* 0x000fc80000000000 */
[C---:B------:R-:W-:Y:S02]  /*7d60*/  IMAD R7, R13.reuse, 0x8, R0 ;  /* 0x000000080d077824 */ /* 0x040fe400078e0200 */
[----:B------:R-:W-:Y:S02]  /*7d70*/  VIADD R13, R13, 0x1 ;  /* 0x000000010d0d7836 */ /* 0x000fe40000000000 */
[----:B------:R-:W0:Y:S03]  /*7d80*/  SYNCS.PHASECHK.TRANS64.TRYWAIT P0, [R7+URZ], R4 ;  /* 0x00000004070075a7 */ /* 0x000e26000800017f */
[----:B------:R-:W-:-:S04]  /*7d90*/  ISETP.NE.AND P1, PT, R13, 0x7, PT ;  /* 0x000000070d00780c */ /* 0x000fc80003f25270 */
[----:B------:R-:W-:Y:S02]  /*7da0*/  SEL R2, RZ, 0x1, P1 ;  /* 0x00000001ff027807 */ /* 0x000fe40000800000 */
[----:B------:R-:W-:Y:S02]  /*7db0*/  SEL R13, R13, RZ, P1 ;  /* 0x000000ff0d0d7207 */ /* 0x000fe40000800000 */
[----:B------:R-:W-:-:S03]  /*7dc0*/  LOP3.LUT R6, R3, R2, RZ, 0x3c, !PT ;  /* 0x0000000203067212 */ /* 0x000fc600078e3cff */
[----:B------:R-:W-:Y:S01]  /*7dd0*/  IMAD R8, R13, 0x8, R0 ;  /* 0x000000080d087824 */ /* 0x000fe200078e0200 */
[----:B------:R-:W-:Y:S01]  /*7de0*/  SHF.L.U32 R5, R6, 0x1f, RZ ;  /* 0x0000001f06057819 */ /* 0x000fe200000006ff */
[----:B0-----:R-:W-:Y:S06]  /*7df0*/  @!P0 BRA `(.L_x_184) ;  /* 0x0000000400488947 */ /* 0x001fec0003800000 */
.L_x_198:
[----:B------:R-:W1:Y:S01]  /*7e00*/  SYNCS.PHASECHK.TRANS64.TRYWAIT P0, [R8+URZ], R5 ;  /* 0x00000005080075a7 */ /* 0x000e62000800017f */
[----:B------:R-:W-:-:S05]  /*7e10*/  VIADD R2, R13, 0x1 ;  /* 0x000000010d027836 */ /* 0x000fca0000000000 */
[----:B------:R-:W-:-:S04]  /*7e20*/  ISETP.NE.AND P1, PT, R2, 0x7, PT ;  /* 0x000000070200780c */ /* 0x000fc80003f25270 */
[----:B------:R-:W-:Y:S02]  /*7e30*/  SEL R3, RZ, 0x1, P1 ;  /* 0x00000001ff037807 */ /* 0x000fe40000800000 */
[----:B0-----:R-:W-:Y:S02]  /*7e40*/  SEL R7, R2, RZ, P1 ;  /* 0x000000ff02077207 */ /* 0x001fe40000800000 */
[----:B------:R-:W-:-:S03]  /*7e50*/  LOP3.LUT R6, R6, R3, RZ, 0x3c, !PT ;  /* 0x0000000306067212 */ /* 0x000fc600078e3cff */
[----:B------:R-:W-:Y:S01]  /*7e60*/  IMAD R9, R7, 0x8, R0 ;  /* 0x0000000807097824 */ /* 0x000fe200078e0200 */
[----:B------:R-:W-:Y:S01]  /*7e70*/  SHF.L.U32 R4, R6, 0x1f, RZ ;  /* 0x0000001f06047819 */ /* 0x000fe200000006ff */
[----:B-1----:R-:W-:Y:S06]  /*7e80*/  @!P0 BRA `(.L_x_185) ;  /* 0x0000000400388947 */ /* 0x002fec0003800000 */
.L_x_199:
[----:B------:R-:W1:Y:S01]  /*7e90*/  SYNCS.PHASECHK.TRANS64.TRYWAIT P0, [R9+URZ], R4 ;  /* 0x00000004090075a7 */ /* 0x000e62000800017f */
[----:B------:R-:W-:-:S05]  /*7ea0*/  VIADD R2, R7, 0x1 ;  /* 0x0000000107027836 */ /* 0x000fca0000000000 */
[----:B------:R-:W-:-:S04]  /*7eb0*/  ISETP.NE.AND P1, PT, R2, 0x7, PT ;  /* 0x000000070200780c */ /* 0x000fc80003f25270 */
[----:B------:R-:W-:Y:S02]  /*7ec0*/  SEL R3, RZ, 0x1, P1 ;  /* 0x00000001ff037807 */ /* 0x000fe40000800000 */
[----:B------:R-:W-:Y:S02]  /*7ed0*/  SEL R7, R2, RZ, P1 ;  /* 0x000000ff02077207 */ /* 0x000fe40000800000 */
[----:B------:R-:W-:-:S03]  /*7ee0*/  LOP3.LUT R6, R6, R3, RZ, 0x3c, !PT ;  /* 0x0000000306067212 */ /* 0x000fc600078e3cff */
[----:B0-----:R-:W-:Y:S01]  /*7ef0*/  IMAD R8, R7, 0x8, R0 ;  /* 0x0000000807087824 */ /* 0x001fe200078e0200 */
[----:B------:R-:W-:Y:S01]  /*7f00*/  SHF.L.U32 R5, R6, 0x1f, RZ ;  /* 0x0000001f06057819 */ /* 0x000fe200000006ff */
[----:B-1----:R-:W-:Y:S06]  /*7f10*/  @!P0 BRA `(.L_x_186) ;  /* 0x0000000400288947 */ /* 0x002fec0003800000 */
.L_x_200:
        /* <DEDUP_REMOVED lines=9> */
.L_x_201:
[----:B------:R-:W1:Y:S01]  /*7fb0*/  SYNCS.PHASECHK.TRANS64.TRYWAIT P0, [R9+URZ], R4 ;  /* 0x00000004090075a7 */ /* 0x000e62000800017f */
[----:B------:R-:W-:-:S05]  /*7fc0*/  VIADD R2, R7, 0x1 ;  /* 0x0000000107027836 */ /* 0x000fca0000000000 */
[----:B------:R-:W-:-:S04]  /*7fd0*/  ISETP.NE.AND P1, PT, R2, 0x7, PT ;  /* 0x000000070200780c */ /* 0x000fc80003f25270 */
[----:B------:R-:W-:Y:S02]  /*7fe0*/  SEL R3, RZ, 0x1, P1 ;  /* 0x00000001ff037807 */ /* 0x000fe40000800000 */
[----:B------:R-:W-:Y:S02]  /*7ff0*/  SEL R7, R2, RZ, P1 ;  /* 0x000000ff02077207 */ /* 0x000fe40000800000 */
[----:B------:R-:W-:-:S03]  /*8000*/  LOP3.LUT R11, R6, R3, RZ, 0x3c, !PT ;  /* 0x00000003060b7212 */ /* 0x000fc600078e3cff */
[----:B------:R-:W-:Y:S01]  /*8010*/  IMAD R6, R7, 0x8, R0 ;  /* 0x0000000807067824 */ /* 0x000fe200078e0200 */
[----:B0-----:R-:W-:Y:S01]  /*8020*/  SHF.L.U32 R5, R11, 0x1f, RZ ;  /* 0x0000001f0b057819 */ /* 0x001fe200000006ff */
[----:B-1----:R-:W-:Y:S06]  /*8030*/  @!P0 BRA `(.L_x_188) ;  /* 0x0000000400088947 */ /* 0x002fec0003800000 */
.L_x_202:
[----:B------:R-:W1:Y:S01]  /*8040*/  SYNCS.PHASECHK.TRANS64.TRYWAIT P0, [R6+URZ], R5 ;  /* 0x00000005060075a7 */ /* 0x000e62000800017f */
[----:B------:R-:W-:-:S05]  /*8050*/  VIADD R2, R7, 0x1 ;  /* 0x0000000107027836 */ /* 0x000fca0000000000 */
[----:B------:R-:W-:-:S04]  /*8060*/  ISETP.NE.AND P1, PT, R2, 0x7, PT ;  /* 0x000000070200780c */ /* 0x000fc80003f25270 */
[----:B0-----:R-:W-:Y:S02]  /*8070*/  SEL R4, RZ, 0x1, P1 ;  /* 0x00000001ff047807 */ /* 0x001fe40000800000 */
[----:B------:R-:W-:Y:S02]  /*8080*/  SEL R3, R2, RZ, P1 ;  /* 0x000000ff02037207 */ /* 0x000fe40000800000 */
[----:B------:R-:W-:Y:S01]  /*8090*/  LOP3.LUT R4, R11, R4, RZ, 0x3c, !PT ;  /* 0x000000040b047212 */ /* 0x000fe200078e3cff */
[----:B-1----:R-:W-:Y:S06]  /*80a0*/  @!P0 BRA `(.L_x_189) ;  /* 0x0000000400008947 */ /* 0x002fec0003800000 */
.L_x_203:
[----:B------:R-:W-:Y:S01]  /*80b0*/  IMAD R3, R3, 0x8, R0 ;  /* 0x0000000803037824 */ /* 0x000fe200078e0200 */
[----:B------:R-:W-:-:S07]  /*80c0*/  SHF.L.U32 R0, R4, 0x1f, RZ ;  /* 0x0000001f04007819 */ /* 0x000fce00000006ff */
.L_x_190:
[----:B-1----:R1:W2:Y:S02]  /*80d0*/  SYNCS.PHASECHK.TRANS64.TRYWAIT P0, [R3+URZ], R0 ;  /* 0x00000000030075a7 */ /* 0x0022a4000800017f */
[----:B--2---:R-:W-:Y:S05]  /*80e0*/  @!P0 NANOSLEEP.SYNCS 0x989680 ;  /* 0x009896800000895d */ /* 0x004fea0003900000 */
[----:B------:R-:W2:Y:S02]  /*80f0*/  @!P0 SYNCS.PHASECHK.TRANS64 P0, [R3+URZ], R0 ;  /* 0x00000000030085a7 */ /* 0x000ea4000800007f */
[----:B--2---:R-:W-:Y:S05]  /*8100*/  @!P0 BRA `(.L_x_190) ;  /* 0xfffffffc00f08947 */ /* 0x004fea000383ffff */
.L_x_182:
[----:B------:R-:W-:Y:S05]  /*8110*/  BSYNC B0 ;  /* 0x0000000000007941 */ /* 0x000fea0003800000 */
.L_x_181:
[----:B------:R-:W-:Y:S05]  /*8120*/  EXIT ;  /* 0x000000000000794d */ /* 0x000fea0003800000 */
.L_x_21:
[----:B-1----:R1:W2:Y:S02]  /*8130*/  SYNCS.PHASECHK.TRANS64.TRYWAIT P1, [R3+URZ], R0 ;  /* 0x00000000030075a7 */ /* 0x0022a4000802017f */
[----:B--2---:R-:W-:Y:S05]  /*8140*/  @!P1 NANOSLEEP.SYNCS 0x989680 ;  /* 0x009896800000995d */ /* 0x004fea0003900000 */
[----:B------:R-:W2:Y:S02]  /*8150*/  @!P1 SYNCS.PHASECHK.TRANS64 P1, [R3+URZ], R0 ;  /* 0x00000000030095a7 */ /* 0x000ea4000802007f */
[----:B--2---:R-:W-:Y:S05]  /*8160*/  @!P1 BRA `(.L_x_21) ;  /* 0xfffffffc00f09947 */ /* 0x004fea000383ffff */
[----:B------:R-:W-:Y:S05]  /*8170*/  BRA `(.L_x_20) ;  /* 0xffffff9400a47947 */ /* 0x000fea000383ffff */
.L_x_26:
[----:B-1----:R1:W2:Y:S02]  /*8180*/  SYNCS.PHASECHK.TRANS64.TRYWAIT P1, [R5+URZ], R4 ;  /* 0x00000004050075a7 */ /* 0x0022a4000802017f */
[----:B--2---:R-:W-:Y:S05]  /*8190*/  @!P1 NANOSLEEP.SYNCS 0x989680 ;  /* 0x009896800000995d */ /* 0x004fea0003900000 */
[----:B------:R-:W2:Y:S02]  /*81a0*/  @!P1 SYNCS.PHASECHK.TRANS64 P1, [R5+URZ], R4 ;  /* 0x00000004050095a7 */ /* 0x000ea4000802007f */
[----:B--2---:R-:W-:Y:S05]  /*81b0*/  @!P1 BRA `(.L_x_26) ;  /* 0xfffffffc00f09947 */ /* 0x004fea000383ffff */
[----:B------:R-:W-:Y:S05]  /*81c0*/  BRA `(.L_x_25) ;  /* 0xffffff9800807947 */ /* 0x000fea000383ffff */
.L_x_169:
[----:B------:R-:W-:Y:S01]  /*81d0*/  BSSY B1, `(.L_x_191) ;  /* 0x0000006000017945 */ /* 0x000fe20003800000 */
[----:B------:R-:W-:-:S07]  /*81e0*/  IMAD.MOV.U32 R15, RZ, RZ, -0x1 ;  /* 0xffffffffff0f7424 */ /* 0x000fce00078e00ff */
[----:B------:R-:W-:Y:S05]  /*81f0*/  WARPSYNC.COLLECTIVE R15, `(.L_x_192) ;  /* 0x000000000f0c7348 */ /* 0x000fea0003c00000 */
[----:B------:R-:W-:Y:S02]  /*8200*/  ELECT P6, UR62, PT ;  /* 0x00000000003e782f */ /* 0x000fe400038c0000 */
[----:B------:R-:W-:Y:S01]  /*8210*/  MOV R14, UR62 ;  /* 0x0000003e000e7c02 */ /* 0x000fe20008000f00 */
[----:B------:R-:W-:Y:S10]  /*8220*/  ENDCOLLECTIVE ;  /* 0x000000000000791b */ /* 0x000ff40003800000 */
.L_x_192:
[----:B------:R-:W-:Y:S05]  /*8230*/  BSYNC B1 ;  /* 0x0000000000017941 */ /* 0x000fea0003800000 */
.L_x_191:
[----:B------:R-:W-:Y:S05]  /*8240*/  BRA `(.L_x_193) ;  /* 0xffffffec00bc7947 */ /* 0x000fea000383ffff */
.L_x_172:
[----:B0-----:R0:W1:Y:S02]  /*8250*/  SYNCS.PHASECHK.TRANS64.TRYWAIT P0, [R21+URZ+0x38], R12 ;  /* 0x0000380c150075a7 */ /* 0x001064000800017f */
[----:B-1----:R-:W-:Y:S05]  /*8260*/  @!P0 NANOSLEEP.SYNCS 0x989680 ;  /* 0x009896800000895d */ /* 0x002fea0003900000 */
[----:B------:R-:W1:Y:S02]  /*8270*/  @!P0 SYNCS.PHASECHK.TRANS64 P0, [R21+URZ+0x38], R12 ;  /* 0x0000380c150085a7 */ /* 0x000e64000800007f */
[----:B-1----:R-:W-:Y:S05]  /*8280*/  @!P0 BRA `(.L_x_172) ;  /* 0xfffffffc00f08947 */ /* 0x002fea000383ffff */
[----:B------:R-:W-:Y:S05]  /*8290*/  BRA `(.L_x_194) ;  /* 0xffffffec00f87947 */ /* 0x000fea000383ffff */
.L_x_180:
[----:B------:R-:W-:Y:S01]  /*82a0*/  BSSY B0, `(.L_x_195) ;  /* 0x0000006000007945 */ /* 0x000fe20003800000 */
[----:B------:R-:W-:-:S07]  /*82b0*/  IMAD.MOV.U32 R15, RZ, RZ, -0x1 ;  /* 0xffffffffff0f7424 */ /* 0x000fce00078e00ff */
[----:B------:R-:W-:Y:S05]  /*82c0*/  WARPSYNC.COLLECTIVE R15, `(.L_x_196) ;  /* 0x000000000f0c7348 */ /* 0x000fea0003c00000 */
[----:B------:R-:W-:Y:S02]  /*82d0*/  ELECT P6, UR62, PT ;  /* 0x00000000003e782f */ /* 0x000fe400038c0000 */
[----:B------:R-:W-:Y:S01]  /*82e0*/  MOV R14, UR62 ;  /* 0x0000003e000e7c02 */ /* 0x000fe20008000f00 */
[----:B------:R-:W-:Y:S10]  /*82f0*/  ENDCOLLECTIVE ;  /* 0x000000000000791b */ /* 0x000ff40003800000 */
.L_x_196:
[----:B------:R-:W-:Y:S05]  /*8300*/  BSYNC B0 ;  /* 0x0000000000007941 */ /* 0x000fea0003800000 */
.L_x_195:
[----:B------:R-:W-:Y:S05]  /*8310*/  BRA `(.L_x_197) ;  /* 0xfffffff800647947 */ /* 0x000fea000383ffff */
.L_x_184:
[----:B0-----:R0:W1:Y:S02]  /*8320*/  SYNCS.PHASECHK.TRANS64.TRYWAIT P0, [R7+URZ], R4 ;  /* 0x00000004070075a7 */ /* 0x001064000800017f */
[----:B-1----:R-:W-:Y:S05]  /*8330*/  @!P0 NANOSLEEP.SYNCS 0x989680 ;  /* 0x009896800000895d */ /* 0x002fea0003900000 */
[----:B------:R-:W1:Y:S02]  /*8340*/  @!P0 SYNCS.PHASECHK.TRANS64 P0, [R7+URZ], R4 ;  /* 0x00000004070085a7 */ /* 0x000e64000800007f */
[----:B-1----:R-:W-:Y:S05]  /*8350*/  @!P0 BRA `(.L_x_184) ;  /* 0xfffffffc00f08947 */ /* 0x002fea000383ffff */
[----:B------:R-:W-:Y:S05]  /*8360*/  BRA `(.L_x_198) ;  /* 0xfffffff800a47947 */ /* 0x000fea000383ffff */
.L_x_185:
[----:B0-----:R0:W1:Y:S02]  /*8370*/  SYNCS.PHASECHK.TRANS64.TRYWAIT P0, [R8+URZ], R5 ;  /* 0x00000005080075a7 */ /* 0x001064000800017f */
[----:B-1----:R-:W-:Y:S05]  /*8380*/  @!P0 NANOSLEEP.SYNCS 0x989680 ;  /* 0x009896800000895d */ /* 0x002fea0003900000 */
[----:B------:R-:W1:Y:S02]  /*8390*/  @!P0 SYNCS.PHASECHK.TRANS64 P0, [R8+URZ], R5 ;  /* 0x00000005080085a7 */ /* 0x000e64000800007f */
[----:B-1----:R-:W-:Y:S05]  /*83a0*/  @!P0 BRA `(.L_x_185) ;  /* 0xfffffffc00f08947 */ /* 0x002fea000383ffff */
[----:B------:R-:W-:Y:S05]  /*83b0*/  BRA `(.L_x_199) ;  /* 0xfffffff800b47947 */ /* 0x000fea000383ffff */
.L_x_186:
[----:B0-----:R0:W1:Y:S02]  /*83c0*/  SYNCS.PHASECHK.TRANS64.TRYWAIT P0, [R9+URZ], R4 ;  /* 0x00000004090075a7 */ /* 0x001064000800017f */
[----:B-1----:R-:W-:Y:S05]  /*83d0*/  @!P0 NANOSLEEP.SYNCS 0x989680 ;  /* 0x009896800000895d */ /* 0x002fea0003900000 */
[----:B------:R-:W1:Y:S02]  /*83e0*/  @!P0 SYNCS.PHASECHK.TRANS64 P0, [R9+URZ], R4 ;  /* 0x00000004090085a7 */ /* 0x000e64000800007f */
[----:B-1----:R-:W-:Y:S05]  /*83f0*/  @!P0 BRA `(.L_x_186) ;  /* 0xfffffffc00f08947 */ /* 0x002fea000383ffff */
[----:B------:R-:W-:Y:S05]  /*8400*/  BRA `(.L_x_200) ;  /* 0xfffffff800c47947 */ /* 0x000fea000383ffff */
.L_x_187:
[----:B0-----:R0:W1:Y:S02]  /*8410*/  SYNCS.PHASECHK.TRANS64.TRYWAIT P0, [R8+URZ], R5 ;  /* 0x00000005080075a7 */ /* 0x001064000800017f */
[----:B-1----:R-:W-:Y:S05]  /*8420*/  @!P0 NANOSLEEP.SYNCS 0x989680 ;  /* 0x009896800000895d */ /* 0x002fea0003900000 */
[----:B------:R-:W1:Y:S02]  /*8430*/  @!P0 SYNCS.PHASECHK.TRANS64 P0, [R8+URZ], R5 ;  /* 0x00000005080085a7 */ /* 0x000e64000800007f */
[----:B-1----:R-:W-:Y:S05]  /*8440*/  @!P0 BRA `(.L_x_187) ;  /* 0xfffffffc00f08947 */ /* 0x002fea000383ffff */
[----:B------:R-:W-:Y:S05]  /*8450*/  BRA `(.L_x_201) ;  /* 0xfffffff800d47947 */ /* 0x000fea000383ffff */
.L_x_188:
[----:B0-----:R0:W1:Y:S02]  /*8460*/  SYNCS.PHASECHK.TRANS64.TRYWAIT P0, [R9+URZ], R4 ;  /* 0x00000004090075a7 */ /* 0x001064000800017f */
[----:B-1----:R-:W-:Y:S05]  /*8470*/  @!P0 NANOSLEEP.SYNCS 0x989680 ;  /* 0x009896800000895d */ /* 0x002fea0003900000 */
[----:B------:R-:W1:Y:S02]  /*8480*/  @!P0 SYNCS.PHASECHK.TRANS64 P0, [R9+URZ], R4 ;  /* 0x00000004090085a7 */ /* 0x000e64000800007f */
[----:B-1----:R-:W-:Y:S05]  /*8490*/  @!P0 BRA `(.L_x_188) ;  /* 0xfffffffc00f08947 */ /* 0x002fea000383ffff */
[----:B------:R-:W-:Y:S05]  /*84a0*/  BRA `(.L_x_202) ;  /* 0xfffffff800e47947 */ /* 0x000fea000383ffff */
.L_x_189:
[----:B0-----:R0:W1:Y:S02]  /*84b0*/  SYNCS.PHASECHK.TRANS64.TRYWAIT P0, [R6+URZ], R5 ;  /* 0x00000005060075a7 */ /* 0x001064000800017f */
[----:B-1----:R-:W-:Y:S05]  /*84c0*/  @!P0 NANOSLEEP.SYNCS 0x989680 ;  /* 0x009896800000895d */ /* 0x002fea0003900000 */
[----:B------:R-:W1:Y:S02]  /*84d0*/  @!P0 SYNCS.PHASECHK.TRANS64 P0, [R6+URZ], R5 ;  /* 0x00000005060085a7 */ /* 0x000e64000800007f */
[----:B-1----:R-:W-:Y:S05]  /*84e0*/  @!P0 BRA `(.L_x_189) ;  /* 0xfffffffc00f08947 */ /* 0x002fea000383ffff */
[----:B------:R-:W-:Y:S05]  /*84f0*/  BRA `(.L_x_203) ;  /* 0xfffffff800ec7947 */ /* 0x000fea000383ffff */
.L_x_204:
[----:B------:R-:W-:-:S00]  /*8500*/  BRA `(.L_x_204) ;  /* 0xfffffffc00fc7947 */ /* 0x000fc0000383ffff */
[----:B------:R-:W-:-:S00]  /*8510*/  NOP ;  /* 0x0000000000007918 */ /* 0x000fc00000000000 */
        /* <DEDUP_REMOVED lines=14> */
.L_x_205:


//--------------------- .nv.global.init           --------------------------
	.section	.nv.global.init,"aw",@progbits
.nv.global.init:
	.type		$str$22,@object
	.size		$str$22,($str$23 - $str$22)
$str$22:
        /*0000*/ 	.byte	0x6b, 0x5f, 0x74, 0x69, 0x6c, 0x65, 0x5f, 0x63, 0x6f, 0x75, 0x6e, 0x74, 0x20, 0x3e, 0x3d, 0x20
        /*0010*/ 	.byte	0x31, 0x00
	.type		$str$23,@object
	.size		$str$23,(__unnamed_1 - $str$23)
$str$23:
        /*0012*/ 	.byte	0x2f, 0x74, 0x6d, 0x70, 0x2f, 0x63, 0x75, 0x74, 0x6c, 0x61, 0x73, 0x73, 0x5f, 0x73, 0x77, 0x65
        /*0022*/ 	.byte	0x65, 0x70, 0x5f, 0x73, 0x72, 0x63, 0x2f, 0x69, 0x6e, 0x63, 0x6c, 0x75, 0x64, 0x65, 0x2f, 0x63
        /*0032*/ 	.byte	0x75, 0x74, 0x6c, 0x61, 0x73, 0x73, 0x2f, 0x67, 0x65, 0x6d, 0x6d, 0x2f, 0x63, 0x6f, 0x6c, 0x6c
        /*0042*/ 	.byte	0x65, 0x63, 0x74, 0x69, 0x76, 0x65, 0x2f, 0x73, 0x6d, 0x39, 0x30, 0x5f, 0x6d, 0x6d, 0x61, 0x5f
        /*0052*/ 	.byte	0x74, 0x6d, 0x61, 0x5f, 0x67, 0x6d, 0x6d, 0x61, 0x5f, 0x73, 0x73, 0x5f, 0x77, 0x61, 0x72, 0x70
        /*0062*/ 	.byte	0x73, 0x70, 0x65, 0x63, 0x69, 0x61, 0x6c, 0x69, 0x7a, 0x65, 0x64, 0x2e, 0x68, 0x70, 0x70, 0x00
	.type		__unnamed_1,@object
	.size		__unnamed_1,(.L_0 - __unnamed_1)
__unnamed_1:
        /*0072*/ 	.byte	0x76, 0x6f, 0x69, 0x64, 0x20, 0x63, 0x75, 0x74, 0x6c, 0x61, 0x73, 0x73, 0x3a, 0x3a, 0x67, 0x65
        /* <DEDUP_REMOVED lines=180> */
        /*0bc2*/ 	.byte	0x75, 0x74, 0x65, 0x3a, 0x3a, 0x69, 0x64, 0x65, 0x6e, 0x74, 0x69, 0x74, 0x79, 0x5d, 0x00
.L_0:


//--------------------- .nv.shared._ZN7cutlass13device_kernelINS_4gemm6kernel13GemmUniversalIN4cute5tupleIJiiiiEEENS1_10collective13CollectiveMmaINS1_34MainloopSm90TmaGmmaWarpSpecializedILi7ENS5_IJNS4_1CILi2EEESB_NSA_ILi1EEEEEENS1_35KernelTmaWarpSpecializedCooperativeEEENS5_IJNSA_ILi128EEESG_NSA_ILi64EEEEEENS_6half_tENS5_IJlSC_lEEESJ_SK_NS4_8TiledMMAINS4_8MMA_AtomIJNS4_4SM904GMMA26MMA_64x128x16_F32F16F16_SSILNSO_5MajorE0ELSQ_0ELNSO_7ScaleInE1ELSR_1EEEEEENS4_6LayoutINS5_IJSB_SC_SC_EEENS5_IJSC_NSA_ILi0EEESW_EEEEENS5_IJNS4_10UnderscoreESZ_SZ_EEEEENS4_23SM90_TMA_LOAD_MULTICASTENS4_14ComposedLayoutINS4_7SwizzleILi3ELi4ELi3EEENS4_18smem_ptr_flag_bitsILi16EEENSU_INS5_IJNSA_ILi8EEESH_EEENS5_IJSH_SC_EEEEEEEvNS4_8identityES12_S1C_vS1D_EENS_8epilogue10collective6detail29Sm90TmaWarpSpecializedAdapterINS1G_15DefaultEpilogueISJ_SK_SK_NS1F_6thread17LinearCombinationISJ_Li1EffLNS1K_9ScaleType4KindE0ELNS_15FloatRoundStyleE2ESJ_EENS1_15EpilogueDefaultEEEEEvvEEEEvNT_6ParamsE --------------------------
	.section	.nv.shared._ZN7cutlass13device_kernelINS_4gemm6kernel13GemmUniversalIN4cute5tupleIJiiiiEEENS1_10collective13CollectiveMmaINS1_34MainloopSm90TmaGmmaWarpSpecializedILi7ENS5_IJNS4_1CILi2EEESB_NSA_ILi1EEEEEENS1_35KernelTmaWarpSpecializedCooperativeEEENS5_IJNSA_ILi128EEESG_NSA_ILi64EEEEEENS_6half_tENS5_IJlSC_lEEESJ_SK_NS4_8TiledMMAINS4_8MMA_AtomIJNS4_4SM904GMMA26MMA_64x128x16_F32F16F16_SSILNSO_5MajorE0ELSQ_0ELNSO_7ScaleInE1ELSR_1EEEEEENS4_6LayoutINS5_IJSB_SC_SC_EEENS5_IJSC_NSA_ILi0EEESW_EEEEENS5_IJNS4_10UnderscoreESZ_SZ_EEEEENS4_23SM90_TMA_LOAD_MULTICASTENS4_14ComposedLayoutINS4_7SwizzleILi3ELi4ELi3EEENS4_18smem_ptr_flag_bitsILi16EEENSU_INS5_IJNSA_ILi8EEESH_EEENS5_IJSH_SC_EEEEEEEvNS4_8identityES12_S1C_vS1D_EENS_8epilogue10collective6detail29Sm90TmaWarpSpecializedAdapterINS1G_15DefaultEpilogueISJ_SK_SK_NS1F_6thread17LinearCombinationISJ_Li1EffLNS1K_9ScaleType4KindE0ELNS_15FloatRoundStyleE2ESJ_EENS1_15EpilogueDefaultEEEEEvvEEEEvNT_6ParamsE,"aw",@nobits
	.sectionflags	@""
	.align	16
	.zero		1024


//--------------------- .nv.shared.reserved.0     --------------------------
	.section	.nv.shared.reserved.0,"aw",@nobits
	.weak		__nv_reservedSMEM_offset_0_alias
	.size		__nv_reservedSMEM_offset_0_alias, 0, 0
	.other		__nv_reservedSMEM_offset_0_alias,@"STO_CUDA_RESERVED_SHARED STV_DEFAULT"
__nv_reservedSMEM_offset_0_alias:
	.zero		0


//--------------------- .nv.global                --------------------------
	.section	.nv.global,"aw",@nobits
.nv.global:
	.type		_ZN40_INTERNAL_12a00f6f_4_k_cu_c1cdab35_380624cute1_E,@object
	.size		_ZN40_INTERNAL_12a00f6f_4_k_cu_c1cdab35_380624cute1_E,(_ZN40_INTERNAL_12a00f6f_4_k_cu_c1cdab35_380624cuda3std3__45__cpo6cbeginE - _ZN40_INTERNAL_12a00f6f_4_k_cu_c1cdab35_380624cute1_E)
_ZN40_INTERNAL_12a00f6f_4_k_cu_c1cdab35_380624cute1_E:
	.zero		1
	.type		_ZN40_INTERNAL_12a00f6f_4_k_cu_c1cdab35_380624cuda3std3__45__cpo6cbeginE,@object
	.size		_ZN40_INTERNAL_12a00f6f_4_k_cu_c1cdab35_380624cuda3std3__45__cpo6cbeginE,(_ZN40_INTERNAL_12a00f6f_4_k_cu_c1cdab35_380624cuda3std3__48in_placeE - _ZN40_INTERNAL_12a00f6f_4_k_cu_c1cdab35_380624cuda3std3__45__cpo6cbeginE)
_ZN40_INTERNAL_12a00f6f_4_k_cu_c1cdab35_380624cuda3std3__45__cpo6cbeginE:
	.zero		1
	.type		_ZN40_INTERNAL_12a00f6f_4_k_cu_c1cdab35_380624cuda3std3__48in_placeE,@object
	.size		_ZN40_INTERNAL_12a00f6f_4_k_cu_c1cdab35_380624cuda3std3__48in_placeE,(_ZN40_INTERNAL_12a00f6f_4_k_cu_c1cdab35_380624cuda3std6ranges3__45__cpo9iter_moveE - _ZN40_INTERNAL_12a00f6f_4_k_cu_c1cdab35_380624cuda3std3__48in_placeE)
_ZN40_INTERNAL_12a00f6f_4_k_cu_c1cdab35_380624cuda3std3__48in_placeE:
	.zero		1
	.type		_ZN40_INTERNAL_12a00f6f_4_k_cu_c1cdab35_380624cuda3std6ranges3__45__cpo9iter_moveE,@object
	.size		_ZN40_INTERNAL_12a00f6f_4_k_cu_c1cdab35_380624cuda3std6ranges3__45__cpo9iter_moveE,(_ZN40_INTERNAL_12a00f6f_4_k_cu_c1cdab35_380624cuda3std3__45__cpo5beginE - _ZN40_INTERNAL_12a00f6f_4_k_cu_c1cdab35_380624cuda3std6ranges3__45__cpo9iter_moveE)
_ZN40_INTERNAL_12a00f6f_4_k_cu_c1cdab35_380624cuda3std6ranges3__45__cpo9iter_moveE:
	.zero		1
	.type		_ZN40_INTERNAL_12a00f6f_4_k_cu_c1cdab35_380624cuda3std3__45__cpo5beginE,@object
	.size		_ZN40_INTERNAL_12a00f6f_4_k_cu_c1cdab35_380624cuda3std3__45__cpo5beginE,(_ZN40_INTERNAL_12a00f6f_4_k_cu_c1cdab35_380624cuda3std3__442_GLOBAL__N__12a00f6f_4_k_cu_c1cdab35_380626ignoreE - _ZN40_INTERNAL_12a00f6f_4_k_cu_c1cdab35_380624cuda3std3__45__cpo5beginE)
_ZN40_INTERNAL_12a00f6f_4_k_cu_c1cdab35_380624cuda3std3__45__cpo5beginE:
	.zero		1
	.type		_ZN40_INTERNAL_12a00f6f_4_k_cu_c1cdab35_380624cuda3std3__442_GLOBAL__N__12a00f6f_4_k_cu_c1cdab35_380626ignoreE,@object
	.size		_ZN40_INTERNAL_12a00f6f_4_k_cu_c1cdab35_380624cuda3std3__442_GLOBAL__N__12a00f6f_4_k_cu_c1cdab35_380626ignoreE,(_ZN40_INTERNAL_12a00f6f_4_k_cu_c1cdab35_380624cute7productE - _ZN40_INTERNAL_12a00f6f_4_k_cu_c1cdab35_380624cuda3std3__442_GLOBAL__N__12a00f6f_4_k_cu_c1cdab35_380626ignoreE)
_ZN40_INTERNAL_12a00f6f_4_k_cu_c1cdab35_380624cuda3std3__442_GLOBAL__N__12a00f6f_4_k_cu_c1cdab35_380626ignoreE:
	.zero		1
	.type		_ZN40_INTERNAL_12a00f6f_4_k_cu_c1cdab35_380624cute7productE,@object
	.size		_ZN40_INTERNAL_12a00f6f_4_k_cu_c1cdab35_380624cute7productE,(_ZN40_INTERNAL_12a00f6f_4_k_cu_c1cdab35_380624cuda3std3__45__cpo3endE - _ZN40_INTERNAL_12a00f6f_4_k_cu_c1cdab35_380624cute7productE)
_ZN40_INTERNAL_12a00f6f_4_k_cu_c1cdab35_380624cute7productE:
	.zero		1
	.type		_ZN40_INTERNAL_12a00f6f_4_k_cu_c1cdab35_380624cuda3std3__45__cpo3endE,@object
	.size		_ZN40_INTERNAL_12a00f6f_4_k_cu_c1cdab35_380624cuda3std3__45__cpo3endE,(_ZN40_INTERNAL_12a00f6f_4_k_cu_c1cdab35_380624cuda3std3__419piecewise_constructE - _ZN40_INTERNAL_12a00f6f_4_k_cu_c1cdab35_380624cuda3std3__45__cpo3endE)
_ZN40_INTERNAL_12a00f6f_4_k_cu_c1cdab35_380624cuda3std3__45__cpo3endE:
	.zero		1
	.type		_ZN40_INTERNAL_12a00f6f_4_k_cu_c1cdab35_380624cuda3std3__419piecewise_constructE,@object
	.size		_ZN40_INTERNAL_12a00f6f_4_k_cu_c1cdab35_380624cuda3std3__419piecewise_constructE,(_ZN40_INTERNAL_12a00f6f_4_k_cu_c1cdab35_380624cuda3std3__45__cpo4cendE - _ZN40_INTERNAL_12a00f6f_4_k_cu_c1cdab35_380624cuda3std3__419piecewise_constructE)
_ZN40_INTERNAL_12a00f6f_4_k_cu_c1cdab35_380624cuda3std3__419piecewise_constructE:
	.zero		1
	.type		_ZN40_INTERNAL_12a00f6f_4_k_cu_c1cdab35_380624cuda3std3__45__cpo4cendE,@object
	.size		_ZN40_INTERNAL_12a00f6f_4_k_cu_c1cdab35_380624cuda3std3__45__cpo4cendE,(_ZN40_INTERNAL_12a00f6f_4_k_cu_c1cdab35_380624cuda3std6ranges3__45__cpo4swapE - _ZN40_INTERNAL_12a00f6f_4_k_cu_c1cdab35_380624cuda3std3__45__cpo4cendE)
_ZN40_INTERNAL_12a00f6f_4_k_cu_c1cdab35_380624cuda3std3__45__cpo4cendE:
	.zero		1
	.type		_ZN40_INTERNAL_12a00f6f_4_k_cu_c1cdab35_380624cuda3std6ranges3__45__cpo4swapE,@object
	.size		_ZN40_INTERNAL_12a00f6f_4_k_cu_c1cdab35_380624cuda3std6ranges3__45__cpo4swapE,(.L_8 - _ZN40_INTERNAL_12a00f6f_4_k_cu_c1cdab35_380624cuda3std6ranges3__45__cpo4swapE)
_ZN40_INTERNAL_12a00f6f_4_k_cu_c1cdab35_380624cuda3std6ranges3__45__cpo4swapE:
	.zero		1
.L_8:


//--------------------- .nv.constant0._ZN7cutlass13device_kernelINS_4gemm6kernel13GemmUniversalIN4cute5tupleIJiiiiEEENS1_10collective13CollectiveMmaINS1_34MainloopSm90TmaGmmaWarpSpecializedILi7ENS5_IJNS4_1CILi2EEESB_NSA_ILi1EEEEEENS1_35KernelTmaWarpSpecializedCooperativeEEENS5_IJNSA_ILi128EEESG_NSA_ILi64EEEEEENS_6half_tENS5_IJlSC_lEEESJ_SK_NS4_8TiledMMAINS4_8MMA_AtomIJNS4_4SM904GMMA26MMA_64x128x16_F32F16F16_SSILNSO_5MajorE0ELSQ_0ELNSO_7ScaleInE1ELSR_1EEEEEENS4_6LayoutINS5_IJSB_SC_SC_EEENS5_IJSC_NSA_ILi0EEESW_EEEEENS5_IJNS4_10UnderscoreESZ_SZ_EEEEENS4_23SM90_TMA_LOAD_MULTICASTENS4_14ComposedLayoutINS4_7SwizzleILi3ELi4ELi3EEENS4_18smem_ptr_flag_bitsILi16EEENSU_INS5_IJNSA_ILi8EEESH_EEENS5_IJSH_SC_EEEEEEEvNS4_8identityES12_S1C_vS1D_EENS_8epilogue10collective6detail29Sm90TmaWarpSpecializedAdapterINS1G_15DefaultEpilogueISJ_SK_SK_NS1F_6thread17LinearCombinationISJ_Li1EffLNS1K_9ScaleType4KindE0ELNS_15FloatRoundStyleE2ESJ_EENS1_15EpilogueDefaultEEEEEvvEEEEvNT_6ParamsE --------------------------
	.section	.nv.constant0._ZN7cutlass13device_kernelINS_4gemm6kernel13GemmUniversalIN4cute5tupleIJiiiiEEENS1_10collective13CollectiveMmaINS1_34MainloopSm90TmaGmmaWarpSpecializedILi7ENS5_IJNS4_1CILi2EEESB_NSA_ILi1EEEEEENS1_35KernelTmaWarpSpecializedCooperativeEEENS5_IJNSA_ILi128EEESG_NSA_ILi64EEEEEENS_6half_tENS5_IJlSC_lEEESJ_SK_NS4_8TiledMMAINS4_8MMA_AtomIJNS4_4SM904GMMA26MMA_64x128x16_F32F16F16_SSILNSO_5MajorE0ELSQ_0ELNSO_7ScaleInE1ELSR_1EEEEEENS4_6LayoutINS5_IJSB_SC_SC_EEENS5_IJSC_NSA_ILi0EEESW_EEEEENS5_IJNS4_10UnderscoreESZ_SZ_EEEEENS4_23SM90_TMA_LOAD_MULTICASTENS4_14ComposedLayoutINS4_7SwizzleILi3ELi4ELi3EEENS4_18smem_ptr_flag_bitsILi16EEENSU_INS5_IJNSA_ILi8EEESH_EEENS5_IJSH_SC_EEEEEEEvNS4_8identityES12_S1C_vS1D_EENS_8epilogue10collective6detail29Sm90TmaWarpSpecializedAdapterINS1G_15DefaultEpilogueISJ_SK_SK_NS1F_6thread17LinearCombinationISJ_Li1EffLNS1K_9ScaleType4KindE0ELNS_15FloatRoundStyleE2ESJ_EENS1_15EpilogueDefaultEEEEEvvEEEEvNT_6ParamsE,"a",@progbits
	.sectionflags	@""
	.align	4
.nv.constant0._ZN7cutlass13device_kernelINS_4gemm6kernel13GemmUniversalIN4cute5tupleIJiiiiEEENS1_10collective13CollectiveMmaINS1_34MainloopSm90TmaGmmaWarpSpecializedILi7ENS5_IJNS4_1CILi2EEESB_NSA_ILi1EEEEEENS1_35KernelTmaWarpSpecializedCooperativeEEENS5_IJNSA_ILi128EEESG_NSA_ILi64EEEEEENS_6half_tENS5_IJlSC_lEEESJ_SK_NS4_8TiledMMAINS4_8MMA_AtomIJNS4_4SM904GMMA26MMA_64x128x16_F32F16F16_SSILNSO_5MajorE0ELSQ_0ELNSO_7ScaleInE1ELSR_1EEEEEENS4_6LayoutINS5_IJSB_SC_SC_EEENS5_IJSC_NSA_ILi0EEESW_EEEEENS5_IJNS4_10UnderscoreESZ_SZ_EEEEENS4_23SM90_TMA_LOAD_MULTICASTENS4_14ComposedLayoutINS4_7SwizzleILi3ELi4ELi3EEENS4_18smem_ptr_flag_bitsILi16EEENSU_INS5_IJNSA_ILi8EEESH_EEENS5_IJSH_SC_EEEEEEEvNS4_8identityES12_S1C_vS1D_EENS_8epilogue10collective6detail29Sm90TmaWarpSpecializedAdapterINS1G_15DefaultEpilogueISJ_SK_SK_NS1F_6thread17LinearCombinationISJ_Li1EffLNS1K_9ScaleType4KindE0ELNS_15FloatRoundStyleE2ESJ_EENS1_15EpilogueDefaultEEEEEvvEEEEvNT_6ParamsE:
	.zero		1664


//--------------------- SYMBOLS --------------------------

	.type		.nv.reservedSmem.offset0,@object
	.size		.nv.reservedSmem.offset0,0x4
	.type		__assertfail,@function
